	.target	sm_100a

	.elftype	@"ET_EXEC"


//--------------------- .note.nv.tkinfo           --------------------------
	.section	.note.nv.tkinfo,"",@"SHT_NOTE"
	.sectionflags	@"SHF_NOTE_NV_TKINFO"
	.tkinfo
        /*0018*/ 	.word	0x00000002
        /*0030*/ 	.string	""
        /*0030*/ 	.string	"ptxas"
        /*0030*/ 	.string	"Cuda compilation tools, release 13.0, V13.0.88"
        /*0030*/ 	.string	"Build cuda_13.0.r13.0/compiler.36424714_0"
        /*0030*/ 	.string	"-arch sm_100a -m 64 "



//--------------------- .note.nv.cuinfo           --------------------------
	.section	.note.nv.cuinfo,"",@"SHT_NOTE"
	.sectionflags	@"SHF_NOTE_NV_CUINFO"
        /*0018*/ 	.short	0x0002
        /*001a*/ 	.short	0x0064
        /*001c*/ 	.short	0x0082
	.zero		2


//--------------------- .nv.info                  --------------------------
	.section	.nv.info,"",@"SHT_CUDA_INFO"
	.align	4


	//----- nvinfo : EIATTR_REGCOUNT
	.align		4
        /*0000*/ 	.byte	0x04, 0x2f
        /*0002*/ 	.short	(.L_19 - .L_18)
	.align		4
.L_18:
        /*0004*/ 	.word	index@(_ZN7cutlass13device_kernelINS_4gemm6kernel13GemmUniversalIN4cute5tupleIJiiiiEEENS1_10collective13CollectiveMmaINS1_35MainloopSm100TmaUmmaWarpSpecializedILi5ELi2ELi4ENS5_IJNS4_1CILi1EEESB_SB_EEEEENS5_IJNSA_ILi128EEESE_NSA_ILi32EEEEEENS_12float_e5m2_tENS5_IJlSB_lEEESH_SI_NS4_8TiledMMAINS4_8MMA_AtomIJNS4_10MMA_TraitsINS4_19SM100_MMA_F8F6F4_SSEJSH_SH_fSE_SE_NS4_17integral_constantINS4_4UMMA5MajorELSP_0EEESQ_NSN_INSO_7ScaleInELSR_0EEESS_EEEEEENS4_6LayoutISC_NS5_IJNSA_ILi0EEESW_SW_EEEEENS5_IJNS4_10UnderscoreESZ_SZ_EEEEENS4_13SM90_TMA_LOADENS4_14ComposedLayoutINS4_7SwizzleILi1ELi4ELi3EEENS4_18smem_ptr_flag_bitsILi8EEENSV_INS5_IJNSA_ILi8EEESF_EEENS5_IJSF_SB_EEEEEEEvNS4_8identityES12_S1C_vS1D_EENS_8epilogue10collective18CollectiveEpilogueINS1F_23Sm100TmaWarpSpecializedILi2ELi2ELi64ELb0ELb0EEEJSG_NS5_IJNSV_ISE_SB_EENSV_INSA_ILi64EEESB_EEEEESH_SI_SH_SI_NS1F_6fusion15FusionCallbacksIS1J_NS1O_17LinearCombinationISH_fSH_fLNS_15FloatRoundStyleE2EEESG_S1N_JEEENS4_5SM1004TMEM4LOAD26SM100_TMEM_LOAD_32dp32b64xES12_NS13_INS14_ILi2ELi4ELi3EEES17_NSV_INS5_IJS18_S1L_EEENS5_IJS1L_SB_EEEEEEENS4_39AutoVectorizingCopyWithAssumedAlignmentILi128EEENS4_14SM90_TMA_STOREES22_S24_S24_EEEvvEEEEvNT_6ParamsE)
        /*0008*/ 	.word	0x000000e0


	//----- nvinfo : EIATTR_FRAME_SIZE
	.align		4
.L_19:
        /*000c*/ 	.byte	0x04, 0x11
        /*000e*/ 	.short	(.L_21 - .L_20)
	.align		4
.L_20:
        /*0010*/ 	.word	index@($__internal_2_$__cuda_sm10x_tcgen05_guardrail_trap_unallocated_columns_being_dealloced)
        /*0014*/ 	.word	0x00000000


	//----- nvinfo : EIATTR_FRAME_SIZE
	.align		4
.L_21:
        /*0018*/ 	.byte	0x04, 0x11
        /*001a*/ 	.short	(.L_23 - .L_22)
	.align		4
.L_22:
        /*001c*/ 	.word	index@($__internal_1_$__cuda_sm10x_tcgen05_guardrail_trap_phase_invalid_during_alloc)
        /*0020*/ 	.word	0x00000000


	//----- nvinfo : EIATTR_FRAME_SIZE
	.align		4
.L_23:
        /*0024*/ 	.byte	0x04, 0x11
        /*0026*/ 	.short	(.L_25 - .L_24)
	.align		4
.L_24:
        /*0028*/ 	.word	index@($__internal_0_$__cuda_sm10x_tcgen05_guardrail_trap_col_being_dealloced_not_returned_by_alloc)
        /*002c*/ 	.word	0x00000000


	//----- nvinfo : EIATTR_FRAME_SIZE
	.align		4
.L_25:
        /*0030*/ 	.byte	0x04, 0x11
        /*0032*/ 	.short	(.L_27 - .L_26)
	.align		4
.L_26:
        /*0034*/ 	.word	index@(_ZN7cutlass13device_kernelINS_4gemm6kernel13GemmUniversalIN4cute5tupleIJiiiiEEENS1_10collective13CollectiveMmaINS1_35MainloopSm100TmaUmmaWarpSpecializedILi5ELi2ELi4ENS5_IJNS4_1CILi1EEESB_SB_EEEEENS5_IJNSA_ILi128EEESE_NSA_ILi32EEEEEENS_12float_e5m2_tENS5_IJlSB_lEEESH_SI_NS4_8TiledMMAINS4_8MMA_AtomIJNS4_10MMA_TraitsINS4_19SM100_MMA_F8F6F4_SSEJSH_SH_fSE_SE_NS4_17integral_constantINS4_4UMMA5MajorELSP_0EEESQ_NSN_INSO_7ScaleInELSR_0EEESS_EEEEEENS4_6LayoutISC_NS5_IJNSA_ILi0EEESW_SW_EEEEENS5_IJNS4_10UnderscoreESZ_SZ_EEEEENS4_13SM90_TMA_LOADENS4_14ComposedLayoutINS4_7SwizzleILi1ELi4ELi3EEENS4_18smem_ptr_flag_bitsILi8EEENSV_INS5_IJNSA_ILi8EEESF_EEENS5_IJSF_SB_EEEEEEEvNS4_8identityES12_S1C_vS1D_EENS_8epilogue10collective18CollectiveEpilogueINS1F_23Sm100TmaWarpSpecializedILi2ELi2ELi64ELb0ELb0EEEJSG_NS5_IJNSV_ISE_SB_EENSV_INSA_ILi64EEESB_EEEEESH_SI_SH_SI_NS1F_6fusion15FusionCallbacksIS1J_NS1O_17LinearCombinationISH_fSH_fLNS_15FloatRoundStyleE2EEESG_S1N_JEEENS4_5SM1004TMEM4LOAD26SM100_TMEM_LOAD_32dp32b64xES12_NS13_INS14_ILi2ELi4ELi3EEES17_NSV_INS5_IJS18_S1L_EEENS5_IJS1L_SB_EEEEEEENS4_39AutoVectorizingCopyWithAssumedAlignmentILi128EEENS4_14SM90_TMA_STOREES22_S24_S24_EEEvvEEEEvNT_6ParamsE)
        /*0038*/ 	.word	0x00000000


	//----- nvinfo : EIATTR_MIN_STACK_SIZE
	.align		4
.L_27:
        /*003c*/ 	.byte	0x04, 0x12
        /*003e*/ 	.short	(.L_29 - .L_28)
	.align		4
.L_28:
        /*0040*/ 	.word	index@(_ZN7cutlass13device_kernelINS_4gemm6kernel13GemmUniversalIN4cute5tupleIJiiiiEEENS1_10collective13CollectiveMmaINS1_35MainloopSm100TmaUmmaWarpSpecializedILi5ELi2ELi4ENS5_IJNS4_1CILi1EEESB_SB_EEEEENS5_IJNSA_ILi128EEESE_NSA_ILi32EEEEEENS_12float_e5m2_tENS5_IJlSB_lEEESH_SI_NS4_8TiledMMAINS4_8MMA_AtomIJNS4_10MMA_TraitsINS4_19SM100_MMA_F8F6F4_SSEJSH_SH_fSE_SE_NS4_17integral_constantINS4_4UMMA5MajorELSP_0EEESQ_NSN_INSO_7ScaleInELSR_0EEESS_EEEEEENS4_6LayoutISC_NS5_IJNSA_ILi0EEESW_SW_EEEEENS5_IJNS4_10UnderscoreESZ_SZ_EEEEENS4_13SM90_TMA_LOADENS4_14ComposedLayoutINS4_7SwizzleILi1ELi4ELi3EEENS4_18smem_ptr_flag_bitsILi8EEENSV_INS5_IJNSA_ILi8EEESF_EEENS5_IJSF_SB_EEEEEEEvNS4_8identityES12_S1C_vS1D_EENS_8epilogue10collective18CollectiveEpilogueINS1F_23Sm100TmaWarpSpecializedILi2ELi2ELi64ELb0ELb0EEEJSG_NS5_IJNSV_ISE_SB_EENSV_INSA_ILi64EEESB_EEEEESH_SI_SH_SI_NS1F_6fusion15FusionCallbacksIS1J_NS1O_17LinearCombinationISH_fSH_fLNS_15FloatRoundStyleE2EEESG_S1N_JEEENS4_5SM1004TMEM4LOAD26SM100_TMEM_LOAD_32dp32b64xES12_NS13_INS14_ILi2ELi4ELi3EEES17_NSV_INS5_IJS18_S1L_EEENS5_IJS1L_SB_EEEEEEENS4_39AutoVectorizingCopyWithAssumedAlignmentILi128EEENS4_14SM90_TMA_STOREES22_S24_S24_EEEvvEEEEvNT_6ParamsE)
        /*0044*/ 	.word	0x00000000
.L_29:


//--------------------- .nv.compat                --------------------------
	.section	.nv.compat,"",@"SHT_CUDA_COMPAT_INFO"
	.align	4
        /*0000*/ 	.byte	0x02, 0x09, 0x01, 0x00, 0x02, 0x02, 0x02, 0x00, 0x02, 0x05, 0x05, 0x00, 0x03, 0x07, 0x01, 0x01
        /*0010*/ 	.byte	0x02, 0x03, 0x01, 0x00, 0x02, 0x06, 0x01, 0x00, 0x04, 0x0b, 0x08, 0x00, 0x09, 0x00, 0x00, 0x00
        /*0020*/ 	.byte	0x00, 0x00, 0x00, 0x00


//--------------------- .nv.info._ZN7cutlass13device_kernelINS_4gemm6kernel13GemmUniversalIN4cute5tupleIJiiiiEEENS1_10collective13CollectiveMmaINS1_35MainloopSm100TmaUmmaWarpSpecializedILi5ELi2ELi4ENS5_IJNS4_1CILi1EEESB_SB_EEEEENS5_IJNSA_ILi128EEESE_NSA_ILi32EEEEEENS_12float_e5m2_tENS5_IJlSB_lEEESH_SI_NS4_8TiledMMAINS4_8MMA_AtomIJNS4_10MMA_TraitsINS4_19SM100_MMA_F8F6F4_SSEJSH_SH_fSE_SE_NS4_17integral_constantINS4_4UMMA5MajorELSP_0EEESQ_NSN_INSO_7ScaleInELSR_0EEESS_EEEEEENS4_6LayoutISC_NS5_IJNSA_ILi0EEESW_SW_EEEEENS5_IJNS4_10UnderscoreESZ_SZ_EEEEENS4_13SM90_TMA_LOADENS4_14ComposedLayoutINS4_7SwizzleILi1ELi4ELi3EEENS4_18smem_ptr_flag_bitsILi8EEENSV_INS5_IJNSA_ILi8EEESF_EEENS5_IJSF_SB_EEEEEEEvNS4_8identityES12_S1C_vS1D_EENS_8epilogue10collective18CollectiveEpilogueINS1F_23Sm100TmaWarpSpecializedILi2ELi2ELi64ELb0ELb0EEEJSG_NS5_IJNSV_ISE_SB_EENSV_INSA_ILi64EEESB_EEEEESH_SI_SH_SI_NS1F_6fusion15FusionCallbacksIS1J_NS1O_17LinearCombinationISH_fSH_fLNS_15FloatRoundStyleE2EEESG_S1N_JEEENS4_5SM1004TMEM4LOAD26SM100_TMEM_LOAD_32dp32b64xES12_NS13_INS14_ILi2ELi4ELi3EEES17_NSV_INS5_IJS18_S1L_EEENS5_IJS1L_SB_EEEEEEENS4_39AutoVectorizingCopyWithAssumedAlignmentILi128EEENS4_14SM90_TMA_STOREES22_S24_S24_EEEvvEEEEvNT_6ParamsE --------------------------
	.section	.nv.info._ZN7cutlass13device_kernelINS_4gemm6kernel13GemmUniversalIN4cute5tupleIJiiiiEEENS1_10collective13CollectiveMmaINS1_35MainloopSm100TmaUmmaWarpSpecializedILi5ELi2ELi4ENS5_IJNS4_1CILi1EEESB_SB_EEEEENS5_IJNSA_ILi128EEESE_NSA_ILi32EEEEEENS_12float_e5m2_tENS5_IJlSB_lEEESH_SI_NS4_8TiledMMAINS4_8MMA_AtomIJNS4_10MMA_TraitsINS4_19SM100_MMA_F8F6F4_SSEJSH_SH_fSE_SE_NS4_17integral_constantINS4_4UMMA5MajorELSP_0EEESQ_NSN_INSO_7ScaleInELSR_0EEESS_EEEEEENS4_6LayoutISC_NS5_IJNSA_ILi0EEESW_SW_EEEEENS5_IJNS4_10UnderscoreESZ_SZ_EEEEENS4_13SM90_TMA_LOADENS4_14ComposedLayoutINS4_7SwizzleILi1ELi4ELi3EEENS4_18smem_ptr_flag_bitsILi8EEENSV_INS5_IJNSA_ILi8EEESF_EEENS5_IJSF_SB_EEEEEEEvNS4_8identityES12_S1C_vS1D_EENS_8epilogue10collective18CollectiveEpilogueINS1F_23Sm100TmaWarpSpecializedILi2ELi2ELi64ELb0ELb0EEEJSG_NS5_IJNSV_ISE_SB_EENSV_INSA_ILi64EEESB_EEEEESH_SI_SH_SI_NS1F_6fusion15FusionCallbacksIS1J_NS1O_17LinearCombinationISH_fSH_fLNS_15FloatRoundStyleE2EEESG_S1N_JEEENS4_5SM1004TMEM4LOAD26SM100_TMEM_LOAD_32dp32b64xES12_NS13_INS14_ILi2ELi4ELi3EEES17_NSV_INS5_IJS18_S1L_EEENS5_IJS1L_SB_EEEEEEENS4_39AutoVectorizingCopyWithAssumedAlignmentILi128EEENS4_14SM90_TMA_STOREES22_S24_S24_EEEvvEEEEvNT_6ParamsE,"",@"SHT_CUDA_INFO"
	.sectionflags	@""
	.align	4


	//----- nvinfo : EIATTR_CUDA_API_VERSION
	.align		4
        /*0000*/ 	.byte	0x04, 0x37
        /*0002*/ 	.short	(.L_31 - .L_30)
.L_30:
        /*0004*/ 	.word	0x00000082


	//----- nvinfo : EIATTR_KPARAM_INFO
	.align		4
.L_31:
        /*0008*/ 	.byte	0x04, 0x17
        /*000a*/ 	.short	(.L_33 - .L_32)
.L_32:
        /*000c*/ 	.word	0x00000000
        /*0010*/ 	.short	0x0000
        /*0012*/ 	.short	0x0000
        /*0014*/ 	.byte	0x00, 0xf0, 0x01, 0x20


	//----- nvinfo : EIATTR_AT_ENTRY_FRAGMENTS
	.align		4
.L_33:
        /*0018*/ 	.byte	0x04, 0x4f
        /*001a*/ 	.short	(.L_35 - .L_34)


	//   ....[0]....
.L_34:
        /*001c*/ 	.word	0x00000006


	//----- nvinfo : EIATTR_RESERVED_SMEM_USED
	.align		4
.L_35:
        /*0020*/ 	.byte	0x01, 0x41
	.zero		2


	//----- nvinfo : EIATTR_SPARSE_MMA_MASK
	.align		4
        /*0024*/ 	.byte	0x03, 0x50
        /*0026*/ 	.short	0x0000


	//----- nvinfo : EIATTR_TCGEN05_1CTA_USED
	.align		4
        /*0028*/ 	.byte	0x01, 0x51
	.zero		2


	//----- nvinfo : EIATTR_MAXREG_COUNT
	.align		4
        /*002c*/ 	.byte	0x03, 0x1b
        /*002e*/ 	.short	0x00ff


	//----- nvinfo : EIATTR_NUM_BARRIERS
	.align		4
        /*0030*/ 	.byte	0x02, 0x4c
        /*0032*/ 	.byte	0x07
	.zero		1


	//----- nvinfo : EIATTR_EXTERNS
	.align		4
        /*0034*/ 	.byte	0x04, 0x0f
        /*0036*/ 	.short	(.L_37 - .L_36)


	//   ....[0]....
	.align		4
.L_36:
        /*0038*/ 	.word	index@(__assertfail)


	//----- nvinfo : EIATTR_MERCURY_ISA_VERSION
	.align		4
.L_37:
        /*003c*/ 	.byte	0x03, 0x5f
        /*003e*/ 	.short	0x0101


	//----- nvinfo : EIATTR_INT_WARP_WIDE_INSTR_OFFSETS
	.align		4
        /*0040*/ 	.byte	0x04, 0x31
        /*0042*/ 	.short	(.L_39 - .L_38)


	//   ....[0]....
.L_38:
        /*0044*/ 	.word	0x00001da0


	//   ....[1]....
        /*0048*/ 	.word	0x00003730


	//   ....[2]....
        /*004c*/ 	.word	0x00003750


	//   ....[3]....
        /*0050*/ 	.word	0x00003780


	//   ....[4]....
        /*0054*/ 	.word	0x000040b0


	//   ....[5]....
        /*0058*/ 	.word	0x00004120


	//   ....[6]....
        /*005c*/ 	.word	0x00004300


	//   ....[7]....
        /*0060*/ 	.word	0x00004460


	//----- nvinfo : EIATTR_COOP_GROUP_MASK_REGIDS
	.align		4
.L_39:
        /*0064*/ 	.byte	0x04, 0x29
        /*0066*/ 	.short	(.L_41 - .L_40)


	//   ....[0]....
.L_40:
        /*0068*/ 	.word	0xffffffff


	//   ....[1]....
        /*006c*/ 	.word	0xffffffff


	//   ....[2]....
        /*0070*/ 	.word	0xffffffff


	//   ....[3]....
        /*0074*/ 	.word	0xffffffff


	//   ....[4]....
        /*0078*/ 	.word	0xffffffff


	//   ....[5]....
        /*007c*/ 	.word	0xffffffff


	//   ....[6]....
        /*0080*/ 	.word	0xffffffff


	//   ....[7]....
        /*0084*/ 	.word	0xffffffff


	//   ....[8]....
        /*0088*/ 	.word	0xffffffff


	//   ....[9]....
        /*008c*/ 	.word	0xffffffff


	//   ....[10]....
        /*0090*/ 	.word	0xffffffff


	//   ....[11]....
        /*0094*/ 	.word	0xffffffff


	//   ....[12]....
        /*0098*/ 	.word	0xffffffff


	//----- nvinfo : EIATTR_COOP_GROUP_INSTR_OFFSETS
	.align		4
.L_41:
        /*009c*/ 	.byte	0x04, 0x28
        /*009e*/ 	.short	(.L_43 - .L_42)


	//   ....[0]....
.L_42:
        /*00a0*/ 	.word	0x00000090


	//   ....[1]....
        /*00a4*/ 	.word	0x000004d0


	//   ....[2]....
        /*00a8*/ 	.word	0x00000660


	//   ....[3]....
        /*00ac*/ 	.word	0x000007c0


	//   ....[4]....
        /*00b0*/ 	.word	0x000008c0


	//   ....[5]....
        /*00b4*/ 	.word	0x00000a30


	//   ....[6]....
        /*00b8*/ 	.word	0x00000bd0


	//   ....[7]....
        /*00bc*/ 	.word	0x00001c80


	//   ....[8]....
        /*00c0*/ 	.word	0x00002af0


	//   ....[9]....
        /*00c4*/ 	.word	0x00002d00


	//   ....[10]....
        /*00c8*/ 	.word	0x00002d30


	//   ....[11]....
        /*00cc*/ 	.word	0x00003610


	//   ....[12]....
        /*00d0*/ 	.word	0x00003840


	//----- nvinfo : EIATTR_VRC_CTA_INIT_COUNT
	.align		4
.L_43:
        /*00d4*/ 	.byte	0x02, 0x4a
        /*00d6*/ 	.byte	0x80
	.zero		1


	//----- nvinfo : EIATTR_SYSCALL_OFFSETS
	.align		4
        /*00d8*/ 	.byte	0x04, 0x46
        /*00da*/ 	.short	(.L_45 - .L_44)


	//   ....[0]....
.L_44:
        /*00dc*/ 	.word	0x00004e90


	//   ....[1]....
        /*00e0*/ 	.word	0x00004fd0


	//   ....[2]....
        /*00e4*/ 	.word	0x00005830


	//   ....[3]....
        /*00e8*/ 	.word	0x00006e40


	//----- nvinfo : EIATTR_MBARRIER_INSTR_OFFSETS
	.align		4
.L_45:
        /*00ec*/ 	.byte	0x04, 0x39
        /*00ee*/ 	.short	(.L_47 - .L_46)


	//   ....[0]....
.L_46:
        /*00f0*/ 	.word	0x000005b0
        /*00f4*/ 	.word	0x000000ff
        /*00f8*/ 	.word	0x00000000
        /*00fc*/ 	.short	0x0100
        /*00fe*/ 	.byte	0x05
	.zero		1


	//   ....[1]....
        /*0100*/ 	.word	0x000005c0
        /*0104*/ 	.word	0x000000ff
        /*0108*/ 	.word	0x00000028
        /*010c*/ 	.short	0x0100
        /*010e*/ 	.byte	0x05
	.zero		1


	//   ....[2]....
        /*0110*/ 	.word	0x000005d0
        /*0114*/ 	.word	0x000000ff
        /*0118*/ 	.word	0x00000008
        /*011c*/ 	.short	0x0100
        /*011e*/ 	.byte	0x05
	.zero		1


	//   ....[3]....
        /*0120*/ 	.word	0x000005e0
        /*0124*/ 	.word	0x000000ff
        /*0128*/ 	.word	0x00000030
        /*012c*/ 	.short	0x0100
        /*012e*/ 	.byte	0x05
	.zero		1


	//   ....[4]....
        /*0130*/ 	.word	0x000005f0
        /*0134*/ 	.word	0x000000ff
        /*0138*/ 	.word	0x00000010
        /*013c*/ 	.short	0x0100
        /*013e*/ 	.byte	0x05
	.zero		1


	//   ....[5]....
        /*0140*/ 	.word	0x00000600
        /*0144*/ 	.word	0x000000ff
        /*0148*/ 	.word	0x00000038
        /*014c*/ 	.short	0x0100
        /*014e*/ 	.byte	0x05
	.zero		1


	//   ....[6]....
        /*0150*/ 	.word	0x00000610
        /*0154*/ 	.word	0x000000ff
        /*0158*/ 	.word	0x00000018
        /*015c*/ 	.short	0x0100
        /*015e*/ 	.byte	0x05
	.zero		1


	//   ....[7]....
        /*0160*/ 	.word	0x00000620
        /*0164*/ 	.word	0x000000ff
        /*0168*/ 	.word	0x00000040
        /*016c*/ 	.short	0x0100
        /*016e*/ 	.byte	0x05
	.zero		1


	//   ....[8]....
        /*0170*/ 	.word	0x00000630
        /*0174*/ 	.word	0x000000ff
        /*0178*/ 	.word	0x00000020
        /*017c*/ 	.short	0x0100
        /*017e*/ 	.byte	0x05
	.zero		1


	//   ....[9]....
        /*0180*/ 	.word	0x00000640
        /*0184*/ 	.word	0x000000ff
        /*0188*/ 	.word	0x00000048
        /*018c*/ 	.short	0x0100
        /*018e*/ 	.byte	0x05
	.zero		1


	//   ....[10]....
        /*0190*/ 	.word	0x00000770
        /*0194*/ 	.word	0x000000ff
        /*0198*/ 	.word	0x00000050
        /*019c*/ 	.short	0x0100
        /*019e*/ 	.byte	0x07
	.zero		1


	//   ....[11]....
        /*01a0*/ 	.word	0x00000780
        /*01a4*/ 	.word	0x000000ff
        /*01a8*/ 	.word	0x00000060
        /*01ac*/ 	.short	0x0100
        /*01ae*/ 	.byte	0x07
	.zero		1


	//   ....[12]....
        /*01b0*/ 	.word	0x00000790
        /*01b4*/ 	.word	0x000000ff
        /*01b8*/ 	.word	0x00000058
        /*01bc*/ 	.short	0x0100
        /*01be*/ 	.byte	0x07
	.zero		1


	//   ....[13]....
        /*01c0*/ 	.word	0x000007a0
        /*01c4*/ 	.word	0x000000ff
        /*01c8*/ 	.word	0x00000068
        /*01cc*/ 	.short	0x0100
        /*01ce*/ 	.byte	0x07
	.zero		1


	//   ....[14]....
        /*01d0*/ 	.word	0x00000890
        /*01d4*/ 	.word	0x000000ff
        /*01d8*/ 	.word	0x00000070
        /*01dc*/ 	.short	0x0100
        /*01de*/ 	.byte	0x05
	.zero		1


	//   ....[15]....
        /*01e0*/ 	.word	0x000008a0
        /*01e4*/ 	.word	0x000000ff
        /*01e8*/ 	.word	0x00000078
        /*01ec*/ 	.short	0x0100
        /*01ee*/ 	.byte	0x05
	.zero		1


	//   ....[16]....
        /*01f0*/ 	.word	0x000009e0
        /*01f4*/ 	.word	0x000000ff
        /*01f8*/ 	.word	0x00000080
        /*01fc*/ 	.short	0x0100
        /*01fe*/ 	.byte	0x05
	.zero		1


	//   ....[17]....
        /*0200*/ 	.word	0x000009f0
        /*0204*/ 	.word	0x000000ff
        /*0208*/ 	.word	0x00000090
        /*020c*/ 	.short	0x0100
        /*020e*/ 	.byte	0x05
	.zero		1


	//   ....[18]....
        /*0210*/ 	.word	0x00000a00
        /*0214*/ 	.word	0x000000ff
        /*0218*/ 	.word	0x00000088
        /*021c*/ 	.short	0x0100
        /*021e*/ 	.byte	0x05
	.zero		1


	//   ....[19]....
        /*0220*/ 	.word	0x00000a10
        /*0224*/ 	.word	0x000000ff
        /*0228*/ 	.word	0x00000098
        /*022c*/ 	.short	0x0100
        /*022e*/ 	.byte	0x05
	.zero		1


	//   ....[20]....
        /*0230*/ 	.word	0x00000b40
        /*0234*/ 	.word	0x000000ff
        /*0238*/ 	.word	0x000000a0
        /*023c*/ 	.short	0x0100
        /*023e*/ 	.byte	0x07
	.zero		1


	//   ....[21]....
        /*0240*/ 	.word	0x00000b50
        /*0244*/ 	.word	0x000000ff
        /*0248*/ 	.word	0x000000c0
        /*024c*/ 	.short	0x0100
        /*024e*/ 	.byte	0x07
	.zero		1


	//   ....[22]....
        /*0250*/ 	.word	0x00000b60
        /*0254*/ 	.word	0x000000ff
        /*0258*/ 	.word	0x000000a8
        /*025c*/ 	.short	0x0100
        /*025e*/ 	.byte	0x07
	.zero		1


	//   ....[23]....
        /*0260*/ 	.word	0x00000b70
        /*0264*/ 	.word	0x000000ff
        /*0268*/ 	.word	0x000000c8
        /*026c*/ 	.short	0x0100
        /*026e*/ 	.byte	0x07
	.zero		1


	//   ....[24]....
        /*0270*/ 	.word	0x00000b80
        /*0274*/ 	.word	0x000000ff
        /*0278*/ 	.word	0x000000b0
        /*027c*/ 	.short	0x0100
        /*027e*/ 	.byte	0x07
	.zero		1


	//   ....[25]....
        /*0280*/ 	.word	0x00000b90
        /*0284*/ 	.word	0x000000ff
        /*0288*/ 	.word	0x000000d0
        /*028c*/ 	.short	0x0100
        /*028e*/ 	.byte	0x07
	.zero		1


	//   ....[26]....
        /*0290*/ 	.word	0x00000ba0
        /*0294*/ 	.word	0x000000ff
        /*0298*/ 	.word	0x000000b8
        /*029c*/ 	.short	0x0100
        /*029e*/ 	.byte	0x07
	.zero		1


	//   ....[27]....
        /*02a0*/ 	.word	0x00000bb0
        /*02a4*/ 	.word	0x000000ff
        /*02a8*/ 	.word	0x000000d8
        /*02ac*/ 	.short	0x0100
        /*02ae*/ 	.byte	0x07
	.zero		1


	//   ....[28]....
        /*02b0*/ 	.word	0x00000ca0
        /*02b4*/ 	.word	0x000000ff
        /*02b8*/ 	.word	0x000000e0
        /*02bc*/ 	.short	0x0100
        /*02be*/ 	.byte	0x05
	.zero		1


	//   ....[29]....
        /*02c0*/ 	.word	0x00000cb0
        /*02c4*/ 	.word	0x000000ff
        /*02c8*/ 	.word	0x000000f0
        /*02cc*/ 	.short	0x0100
        /*02ce*/ 	.byte	0x05
	.zero		1


	//   ....[30]....
        /*02d0*/ 	.word	0x00000cc0
        /*02d4*/ 	.word	0x000000ff
        /*02d8*/ 	.word	0x000000e8
        /*02dc*/ 	.short	0x0100
        /*02de*/ 	.byte	0x05
	.zero		1


	//   ....[31]....
        /*02e0*/ 	.word	0x00000cd0
        /*02e4*/ 	.word	0x000000ff
        /*02e8*/ 	.word	0x000000f8
        /*02ec*/ 	.short	0x0100
        /*02ee*/ 	.byte	0x05
	.zero		1


	//   ....[32]....
        /*02f0*/ 	.word	0x000015a0
        /*02f4*/ 	.word	0x00000003
        /*02f8*/ 	.word	0x000000f0
        /*02fc*/ 	.short	0x010a
        /*02fe*/ 	.byte	0xff
	.zero		1


	//   ....[33]....
        /*0300*/ 	.word	0x000015d0
        /*0304*/ 	.word	0x00000003
        /*0308*/ 	.word	0x000000e0
        /*030c*/ 	.short	0x0101
        /*030e*/ 	.byte	0xff
	.zero		1


	//   ....[34]....
        /*0310*/ 	.word	0x000016a0
        /*0314*/ 	.word	0x000000ff
        /*0318*/ 	.word	0x00000028
        /*031c*/ 	.short	0x010a
        /*031e*/ 	.byte	0x08
	.zero		1


	//   ....[35]....
        /*0320*/ 	.word	0x00001740
        /*0324*/ 	.word	0x000000ff
        /*0328*/ 	.word	0x00000028
        /*032c*/ 	.short	0x010a
        /*032e*/ 	.byte	0x21
	.zero		1


	//   ....[36]....
        /*0330*/ 	.word	0x000018a0
        /*0334*/ 	.word	0x000000ff
        /*0338*/ 	.word	0x00000028
        /*033c*/ 	.short	0x010a
        /*033e*/ 	.byte	0x08
	.zero		1


	//   ....[37]....
        /*0340*/ 	.word	0x00001990
        /*0344*/ 	.word	0x000000ff
        /*0348*/ 	.word	0x00000078
        /*034c*/ 	.short	0x0101
        /*034e*/ 	.byte	0x04
	.zero		1


	//   ....[38]....
        /*0350*/ 	.word	0x000019b0
        /*0354*/ 	.word	0x000000ff
        /*0358*/ 	.word	0x00000028
        /*035c*/ 	.short	0x010a
        /*035e*/ 	.byte	0x08
	.zero		1


	//   ....[39]....
        /*0360*/ 	.word	0x00001a30
        /*0364*/ 	.word	0x000000ff
        /*0368*/ 	.word	0x00000028
        /*036c*/ 	.short	0x010a
        /*036e*/ 	.byte	0x11
	.zero		1


	//   ....[40]....
        /*0370*/ 	.word	0x00001b90
        /*0374*/ 	.word	0x000000ff
        /*0378*/ 	.word	0x00000028
        /*037c*/ 	.short	0x010a
        /*037e*/ 	.byte	0x08
	.zero		1


	//   ....[41]....
        /*0380*/ 	.word	0x00001cb0
        /*0384*/ 	.word	0x00000002
        /*0388*/ 	.word	0x00000080
        /*038c*/ 	.short	0x010a
        /*038e*/ 	.byte	0xff
	.zero		1


	//   ....[42]....
        /*0390*/ 	.word	0x00001d70
        /*0394*/ 	.word	0x00000002
        /*0398*/ 	.word	0x00000000
        /*039c*/ 	.short	0x0101
        /*039e*/ 	.byte	0xff
	.zero		1


	//   ....[43]....
        /*03a0*/ 	.word	0x000022d0
        /*03a4*/ 	.word	0x000000ff
        /*03a8*/ 	.word	0x00000000
        /*03ac*/ 	.short	0x010a
        /*03ae*/ 	.byte	0x05
	.zero		1


	//   ....[44]....
        /*03b0*/ 	.word	0x00002360
        /*03b4*/ 	.word	0x000000ff
        /*03b8*/ 	.word	0x00000000
        /*03bc*/ 	.short	0x010a
        /*03be*/ 	.byte	0x05
	.zero		1


	//   ....[45]....
        /*03c0*/ 	.word	0x000023f0
        /*03c4*/ 	.word	0x000000ff
        /*03c8*/ 	.word	0x00000000
        /*03cc*/ 	.short	0x010a
        /*03ce*/ 	.byte	0x05
	.zero		1


	//   ....[46]....
        /*03d0*/ 	.word	0x00002480
        /*03d4*/ 	.word	0x000000ff
        /*03d8*/ 	.word	0x00000000
        /*03dc*/ 	.short	0x010a
        /*03de*/ 	.byte	0x05
	.zero		1


	//   ....[47]....
        /*03e0*/ 	.word	0x00002520
        /*03e4*/ 	.word	0x00000000
        /*03e8*/ 	.word	0x00000000
        /*03ec*/ 	.short	0x010a
        /*03ee*/ 	.byte	0xff
	.zero		1


	//   ....[48]....
        /*03f0*/ 	.word	0x00002640
        /*03f4*/ 	.word	0x00000000
        /*03f8*/ 	.word	0x000000e0
        /*03fc*/ 	.short	0x010a
        /*03fe*/ 	.byte	0xff
	.zero		1


	//   ....[49]....
        /*0400*/ 	.word	0x000026a0
        /*0404*/ 	.word	0x00000004
        /*0408*/ 	.word	0x00000000
        /*040c*/ 	.short	0x0101
        /*040e*/ 	.byte	0xff
	.zero		1


	//   ....[50]....
        /*0410*/ 	.word	0x000026c0
        /*0414*/ 	.word	0x000000ff
        /*0418*/ 	.word	0x00000090
        /*041c*/ 	.short	0x010a
        /*041e*/ 	.byte	0x05
	.zero		1


	//   ....[51]....
        /*0420*/ 	.word	0x000027e0
        /*0424*/ 	.word	0x00000000
        /*0428*/ 	.word	0x00000080
        /*042c*/ 	.short	0x010a
        /*042e*/ 	.byte	0xff
	.zero		1


	//   ....[52]....
        /*0430*/ 	.word	0x000028f0
        /*0434*/ 	.word	0x00000000
        /*0438*/ 	.word	0x00000000
        /*043c*/ 	.short	0x0101
        /*043e*/ 	.byte	0xff
	.zero		1


	//   ....[53]....
        /*0440*/ 	.word	0x00002980
        /*0444*/ 	.word	0x000000ff
        /*0448*/ 	.word	0x00000090
        /*044c*/ 	.short	0x0106
        /*044e*/ 	.byte	0x05
	.zero		1


	//   ....[54]....
        /*0450*/ 	.word	0x000029a0
        /*0454*/ 	.word	0x000000ff
        /*0458*/ 	.word	0x00000090
        /*045c*/ 	.short	0x010a
        /*045e*/ 	.byte	0x05
	.zero		1


	//   ....[55]....
        /*0460*/ 	.word	0x00002a30
        /*0464*/ 	.word	0x000000ff
        /*0468*/ 	.word	0x00000090
        /*046c*/ 	.short	0x0106
        /*046e*/ 	.byte	0x04
	.zero		1


	//   ....[56]....
        /*0470*/ 	.word	0x00002a70
        /*0474*/ 	.word	0x00000000
        /*0478*/ 	.word	0x00000090
        /*047c*/ 	.short	0x010a
        /*047e*/ 	.byte	0xff
	.zero		1


	//   ....[57]....
        /*0480*/ 	.word	0x00002f50
        /*0484*/ 	.word	0x00000000
        /*0488*/ 	.word	0x00000080
        /*048c*/ 	.short	0x010a
        /*048e*/ 	.byte	0xff
	.zero		1


	//   ....[58]....
        /*0490*/ 	.word	0x00003050
        /*0494*/ 	.word	0x00000003
        /*0498*/ 	.word	0x00000000
        /*049c*/ 	.short	0x0101
        /*049e*/ 	.byte	0xff
	.zero		1


	//   ....[59]....
        /*04a0*/ 	.word	0x00003060
        /*04a4*/ 	.word	0x000000ff
        /*04a8*/ 	.word	0x00000000
        /*04ac*/ 	.short	0x010a
        /*04ae*/ 	.byte	0x04
	.zero		1


	//   ....[60]....
        /*04b0*/ 	.word	0x00003080
        /*04b4*/ 	.word	0x000000ff
        /*04b8*/ 	.word	0x000000c0
        /*04bc*/ 	.short	0x010a
        /*04be*/ 	.byte	0x09
	.zero		1


	//   ....[61]....
        /*04c0*/ 	.word	0x00003160
        /*04c4*/ 	.word	0x000000ff
        /*04c8*/ 	.word	0x00000000
        /*04cc*/ 	.short	0x010a
        /*04ce*/ 	.byte	0x07
	.zero		1


	//   ....[62]....
        /*04d0*/ 	.word	0x00003290
        /*04d4*/ 	.word	0x000000ff
        /*04d8*/ 	.word	0x00000000
        /*04dc*/ 	.short	0x010a
        /*04de*/ 	.byte	0x04
	.zero		1


	//   ....[63]....
        /*04e0*/ 	.word	0x00003440
        /*04e4*/ 	.word	0x000000ff
        /*04e8*/ 	.word	0x00000000
        /*04ec*/ 	.short	0x010a
        /*04ee*/ 	.byte	0x05
	.zero		1


	//   ....[64]....
        /*04f0*/ 	.word	0x000034d0
        /*04f4*/ 	.word	0x000000ff
        /*04f8*/ 	.word	0x00000000
        /*04fc*/ 	.short	0x010a
        /*04fe*/ 	.byte	0x05
	.zero		1


	//   ....[65]....
        /*0500*/ 	.word	0x00003560
        /*0504*/ 	.word	0x000000ff
        /*0508*/ 	.word	0x00000000
        /*050c*/ 	.short	0x010a
        /*050e*/ 	.byte	0x05
	.zero		1


	//   ....[66]....
        /*0510*/ 	.word	0x000035f0
        /*0514*/ 	.word	0x000000ff
        /*0518*/ 	.word	0x00000000
        /*051c*/ 	.short	0x010a
        /*051e*/ 	.byte	0x07
	.zero		1


	//   ....[67]....
        /*0520*/ 	.word	0x00003a50
        /*0524*/ 	.word	0x00000000
        /*0528*/ 	.word	0x00000080
        /*052c*/ 	.short	0x010a
        /*052e*/ 	.byte	0xff
	.zero		1


	//   ....[68]....
        /*0530*/ 	.word	0x00003b10
        /*0534*/ 	.word	0x00000000
        /*0538*/ 	.word	0x00000000
        /*053c*/ 	.short	0x0101
        /*053e*/ 	.byte	0xff
	.zero		1


	//   ....[69]....
        /*0540*/ 	.word	0x00003e30
        /*0544*/ 	.word	0x000000ff
        /*0548*/ 	.word	0x00000078
        /*054c*/ 	.short	0x010a
        /*054e*/ 	.byte	0x07
	.zero		1


	//   ....[70]....
        /*0550*/ 	.word	0x00004020
        /*0554*/ 	.word	0x000000ff
        /*0558*/ 	.word	0x00000060
        /*055c*/ 	.short	0x010a
        /*055e*/ 	.byte	0x07
	.zero		1


	//   ....[71]....
        /*0560*/ 	.word	0x000041f0
        /*0564*/ 	.word	0x000000ff
        /*0568*/ 	.word	0x00000050
        /*056c*/ 	.short	0x010b
        /*056e*/ 	.byte	0x07
	.zero		1


	//   ....[72]....
        /*0570*/ 	.word	0x00004260
        /*0574*/ 	.word	0x000000ff
        /*0578*/ 	.word	0x00000000
        /*057c*/ 	.short	0x0101
        /*057e*/ 	.byte	0x08
	.zero		1


	//   ....[73]....
        /*0580*/ 	.word	0x00004290
        /*0584*/ 	.word	0x000000ff
        /*0588*/ 	.word	0x00000068
        /*058c*/ 	.short	0x010a
        /*058e*/ 	.byte	0x07
	.zero		1


	//   ....[74]....
        /*0590*/ 	.word	0x000044a0
        /*0594*/ 	.word	0x000000ff
        /*0598*/ 	.word	0x00000058
        /*059c*/ 	.short	0x010b
        /*059e*/ 	.byte	0x07
	.zero		1


	//   ....[75]....
        /*05a0*/ 	.word	0x000044c0
        /*05a4*/ 	.word	0x000000ff
        /*05a8*/ 	.word	0x00000000
        /*05ac*/ 	.short	0x0101
        /*05ae*/ 	.byte	0x0d
	.zero		1


	//   ....[76]....
        /*05b0*/ 	.word	0x000044f0
        /*05b4*/ 	.word	0x000000ff
        /*05b8*/ 	.word	0x00000060
        /*05bc*/ 	.short	0x010a
        /*05be*/ 	.byte	0x07
	.zero		1


	//   ....[77]....
        /*05c0*/ 	.word	0x00004530
        /*05c4*/ 	.word	0x00000000
        /*05c8*/ 	.word	0x00000068
        /*05cc*/ 	.short	0x010a
        /*05ce*/ 	.byte	0xff
	.zero		1


	//   ....[78]....
        /*05d0*/ 	.word	0x00004860
        /*05d4*/ 	.word	0x00000000
        /*05d8*/ 	.word	0x00000080
        /*05dc*/ 	.short	0x010a
        /*05de*/ 	.byte	0xff
	.zero		1


	//   ....[79]....
        /*05e0*/ 	.word	0x00004970
        /*05e4*/ 	.word	0x00000000
        /*05e8*/ 	.word	0x00000000
        /*05ec*/ 	.short	0x0101
        /*05ee*/ 	.byte	0xff
	.zero		1


	//   ....[80]....
        /*05f0*/ 	.word	0x000053d0
        /*05f4*/ 	.word	0x00000003
        /*05f8*/ 	.word	0x00000050
        /*05fc*/ 	.short	0x010a
        /*05fe*/ 	.byte	0xff
	.zero		1


	//   ....[81]....
        /*0600*/ 	.word	0x00005410
        /*0604*/ 	.word	0x000000cf
        /*0608*/ 	.word	0x000000a0
        /*060c*/ 	.short	0x010a
        /*060e*/ 	.byte	0xff
	.zero		1


	//   ....[82]....
        /*0610*/ 	.word	0x00005540
        /*0614*/ 	.word	0x00000003
        /*0618*/ 	.word	0x00000050
        /*061c*/ 	.short	0x010a
        /*061e*/ 	.byte	0xff
	.zero		1


	//   ....[83]....
        /*0620*/ 	.word	0x000056a0
        /*0624*/ 	.word	0x00000000
        /*0628*/ 	.word	0x00000000
        /*062c*/ 	.short	0x0101
        /*062e*/ 	.byte	0xff
	.zero		1


	//   ....[84]....
        /*0630*/ 	.word	0x00005700
        /*0634*/ 	.word	0x000000cf
        /*0638*/ 	.word	0x000000a0
        /*063c*/ 	.short	0x010a
        /*063e*/ 	.byte	0xff
	.zero		1


	//   ....[85]....
        /*0640*/ 	.word	0x00006ab0
        /*0644*/ 	.word	0x000000d2
        /*0648*/ 	.word	0x00000050
        /*064c*/ 	.short	0x010a
        /*064e*/ 	.byte	0xff
	.zero		1


	//   ....[86]....
        /*0650*/ 	.word	0x00006b80
        /*0654*/ 	.word	0x000000d2
        /*0658*/ 	.word	0x00000050
        /*065c*/ 	.short	0x010a
        /*065e*/ 	.byte	0xff
	.zero		1


	//   ....[87]....
        /*0660*/ 	.word	0x00006cc0
        /*0664*/ 	.word	0x00000003
        /*0668*/ 	.word	0x00000000
        /*066c*/ 	.short	0x0101
        /*066e*/ 	.byte	0xff
	.zero		1


	//   ....[88]....
        /*0670*/ 	.word	0x000071d0
        /*0674*/ 	.word	0x000000ff
        /*0678*/ 	.word	0x00000000
        /*067c*/ 	.short	0x0101
        /*067e*/ 	.byte	0x05
	.zero		1


	//   ....[89]....
        /*0680*/ 	.word	0x00008150
        /*0684*/ 	.word	0x00000003
        /*0688*/ 	.word	0x000000f0
        /*068c*/ 	.short	0x010a
        /*068e*/ 	.byte	0xff
	.zero		1


	//   ....[90]....
        /*0690*/ 	.word	0x000081b0
        /*0694*/ 	.word	0x00000002
        /*0698*/ 	.word	0x00000028
        /*069c*/ 	.short	0x010a
        /*069e*/ 	.byte	0xff
	.zero		1


	//   ....[91]....
        /*06a0*/ 	.word	0x00008210
        /*06a4*/ 	.word	0x00000002
        /*06a8*/ 	.word	0x00000028
        /*06ac*/ 	.short	0x010a
        /*06ae*/ 	.byte	0xff
	.zero		1


	//   ....[92]....
        /*06b0*/ 	.word	0x00008260
        /*06b4*/ 	.word	0x00000002
        /*06b8*/ 	.word	0x00000080
        /*06bc*/ 	.short	0x010a
        /*06be*/ 	.byte	0xff
	.zero		1


	//   ....[93]....
        /*06c0*/ 	.word	0x000082c0
        /*06c4*/ 	.word	0x00000000
        /*06c8*/ 	.word	0x00000000
        /*06cc*/ 	.short	0x010a
        /*06ce*/ 	.byte	0xff
	.zero		1


	//   ....[94]....
        /*06d0*/ 	.word	0x00008320
        /*06d4*/ 	.word	0x00000000
        /*06d8*/ 	.word	0x00000000
        /*06dc*/ 	.short	0x010a
        /*06de*/ 	.byte	0xff
	.zero		1


	//   ....[95]....
        /*06e0*/ 	.word	0x00008380
        /*06e4*/ 	.word	0x00000000
        /*06e8*/ 	.word	0x00000000
        /*06ec*/ 	.short	0x010a
        /*06ee*/ 	.byte	0xff
	.zero		1


	//   ....[96]....
        /*06f0*/ 	.word	0x000083e0
        /*06f4*/ 	.word	0x00000000
        /*06f8*/ 	.word	0x00000000
        /*06fc*/ 	.short	0x010a
        /*06fe*/ 	.byte	0xff
	.zero		1


	//   ....[97]....
        /*0700*/ 	.word	0x00008430
        /*0704*/ 	.word	0x00000000
        /*0708*/ 	.word	0x000000e0
        /*070c*/ 	.short	0x010a
        /*070e*/ 	.byte	0xff
	.zero		1


	//   ....[98]....
        /*0710*/ 	.word	0x00008490
        /*0714*/ 	.word	0x00000000
        /*0718*/ 	.word	0x00000090
        /*071c*/ 	.short	0x010a
        /*071e*/ 	.byte	0xff
	.zero		1


	//   ....[99]....
        /*0720*/ 	.word	0x000084e0
        /*0724*/ 	.word	0x00000000
        /*0728*/ 	.word	0x00000080
        /*072c*/ 	.short	0x010a
        /*072e*/ 	.byte	0xff
	.zero		1


	//   ....[100]....
        /*0730*/ 	.word	0x00008540
        /*0734*/ 	.word	0x00000000
        /*0738*/ 	.word	0x00000090
        /*073c*/ 	.short	0x010a
        /*073e*/ 	.byte	0xff
	.zero		1


	//   ....[101]....
        /*0740*/ 	.word	0x00008590
        /*0744*/ 	.word	0x00000000
        /*0748*/ 	.word	0x00000080
        /*074c*/ 	.short	0x010a
        /*074e*/ 	.byte	0xff
	.zero		1


	//   ....[102]....
        /*0750*/ 	.word	0x000085f0
        /*0754*/ 	.word	0x00000003
        /*0758*/ 	.word	0x000000c0
        /*075c*/ 	.short	0x010a
        /*075e*/ 	.byte	0xff
	.zero		1


	//   ....[103]....
        /*0760*/ 	.word	0x00008650
        /*0764*/ 	.word	0x00000000
        /*0768*/ 	.word	0x00000000
        /*076c*/ 	.short	0x010a
        /*076e*/ 	.byte	0xff
	.zero		1


	//   ....[104]....
        /*0770*/ 	.word	0x000086b0
        /*0774*/ 	.word	0x00000000
        /*0778*/ 	.word	0x00000000
        /*077c*/ 	.short	0x010a
        /*077e*/ 	.byte	0xff
	.zero		1


	//   ....[105]....
        /*0780*/ 	.word	0x00008710
        /*0784*/ 	.word	0x00000000
        /*0788*/ 	.word	0x00000000
        /*078c*/ 	.short	0x010a
        /*078e*/ 	.byte	0xff
	.zero		1


	//   ....[106]....
        /*0790*/ 	.word	0x00008770
        /*0794*/ 	.word	0x00000000
        /*0798*/ 	.word	0x00000000
        /*079c*/ 	.short	0x010a
        /*079e*/ 	.byte	0xff
	.zero		1


	//   ....[107]....
        /*07a0*/ 	.word	0x000087d0
        /*07a4*/ 	.word	0x00000000
        /*07a8*/ 	.word	0x00000000
        /*07ac*/ 	.short	0x010a
        /*07ae*/ 	.byte	0xff
	.zero		1


	//   ....[108]....
        /*07b0*/ 	.word	0x00008820
        /*07b4*/ 	.word	0x00000000
        /*07b8*/ 	.word	0x00000080
        /*07bc*/ 	.short	0x010a
        /*07be*/ 	.byte	0xff
	.zero		1


	//   ....[109]....
        /*07c0*/ 	.word	0x00008880
        /*07c4*/ 	.word	0x00000000
        /*07c8*/ 	.word	0x00000078
        /*07cc*/ 	.short	0x010a
        /*07ce*/ 	.byte	0xff
	.zero		1


	//   ....[110]....
        /*07d0*/ 	.word	0x000088e0
        /*07d4*/ 	.word	0x00000003
        /*07d8*/ 	.word	0x00000060
        /*07dc*/ 	.short	0x010a
        /*07de*/ 	.byte	0xff
	.zero		1


	//   ....[111]....
        /*07e0*/ 	.word	0x00008940
        /*07e4*/ 	.word	0x00000003
        /*07e8*/ 	.word	0x00000068
        /*07ec*/ 	.short	0x010a
        /*07ee*/ 	.byte	0xff
	.zero		1


	//   ....[112]....
        /*07f0*/ 	.word	0x000089a0
        /*07f4*/ 	.word	0x00000000
        /*07f8*/ 	.word	0x00000060
        /*07fc*/ 	.short	0x010a
        /*07fe*/ 	.byte	0xff
	.zero		1


	//   ....[113]....
        /*0800*/ 	.word	0x000089f0
        /*0804*/ 	.word	0x00000000
        /*0808*/ 	.word	0x00000080
        /*080c*/ 	.short	0x010a
        /*080e*/ 	.byte	0xff
	.zero		1


	//   ....[114]....
        /*0810*/ 	.word	0x00008a40
        /*0814*/ 	.word	0x00000003
        /*0818*/ 	.word	0x00000050
        /*081c*/ 	.short	0x010a
        /*081e*/ 	.byte	0xff
	.zero		1


	//   ....[115]....
        /*0820*/ 	.word	0x00008a90
        /*0824*/ 	.word	0x000000cf
        /*0828*/ 	.word	0x000000a0
        /*082c*/ 	.short	0x010a
        /*082e*/ 	.byte	0xff
	.zero		1


	//   ....[116]....
        /*0830*/ 	.word	0x00008ae0
        /*0834*/ 	.word	0x000000d2
        /*0838*/ 	.word	0x00000050
        /*083c*/ 	.short	0x010a
        /*083e*/ 	.byte	0xff
	.zero		1


	//----- nvinfo : EIATTR_NUM_MBARRIERS
	.align		4
.L_47:
        /*0840*/ 	.byte	0x03, 0x38
        /*0842*/ 	.short	0x0020


	//----- nvinfo : EIATTR_EXIT_INSTR_OFFSETS
	.align		4
        /*0844*/ 	.byte	0x04, 0x1c
        /*0846*/ 	.short	(.L_49 - .L_48)


	//   ....[0]....
.L_48:
        /*0848*/ 	.word	0x00002550


	//   ....[1]....
        /*084c*/ 	.word	0x00002a40


	//   ....[2]....
        /*0850*/ 	.word	0x00002aa0


	//   ....[3]....
        /*0854*/ 	.word	0x00003850


	//   ....[4]....
        /*0858*/ 	.word	0x00004560


	//   ....[5]....
        /*085c*/ 	.word	0x000045a0


	//   ....[6]....
        /*0860*/ 	.word	0x00008140


	//----- nvinfo : EIATTR_MAX_THREADS
	.align		4
.L_49:
        /*0864*/ 	.byte	0x04, 0x05
        /*0866*/ 	.short	(.L_51 - .L_50)
.L_50:
        /*0868*/ 	.word	0x00000100
        /*086c*/ 	.word	0x00000001
        /*0870*/ 	.word	0x00000001


	//----- nvinfo : EIATTR_CRS_STACK_SIZE
	.align		4
.L_51:
        /*0874*/ 	.byte	0x04, 0x1e
        /*0876*/ 	.short	(.L_53 - .L_52)
.L_52:
        /*0878*/ 	.word	0x00000000


	//----- nvinfo : EIATTR_CBANK_PARAM_SIZE
	.align		4
.L_53:
        /*087c*/ 	.byte	0x03, 0x19
        /*087e*/ 	.short	0x0800


	//----- nvinfo : EIATTR_PARAM_CBANK
	.align		4
        /*0880*/ 	.byte	0x04, 0x0a
        /*0882*/ 	.short	(.L_55 - .L_54)
	.align		4
.L_54:
        /*0884*/ 	.word	index@(.nv.constant0._ZN7cutlass13device_kernelINS_4gemm6kernel13GemmUniversalIN4cute5tupleIJiiiiEEENS1_10collective13CollectiveMmaINS1_35MainloopSm100TmaUmmaWarpSpecializedILi5ELi2ELi4ENS5_IJNS4_1CILi1EEESB_SB_EEEEENS5_IJNSA_ILi128EEESE_NSA_ILi32EEEEEENS_12float_e5m2_tENS5_IJlSB_lEEESH_SI_NS4_8TiledMMAINS4_8MMA_AtomIJNS4_10MMA_TraitsINS4_19SM100_MMA_F8F6F4_SSEJSH_SH_fSE_SE_NS4_17integral_constantINS4_4UMMA5MajorELSP_0EEESQ_NSN_INSO_7ScaleInELSR_0EEESS_EEEEEENS4_6LayoutISC_NS5_IJNSA_ILi0EEESW_SW_EEEEENS5_IJNS4_10UnderscoreESZ_SZ_EEEEENS4_13SM90_TMA_LOADENS4_14ComposedLayoutINS4_7SwizzleILi1ELi4ELi3EEENS4_18smem_ptr_flag_bitsILi8EEENSV_INS5_IJNSA_ILi8EEESF_EEENS5_IJSF_SB_EEEEEEEvNS4_8identityES12_S1C_vS1D_EENS_8epilogue10collective18CollectiveEpilogueINS1F_23Sm100TmaWarpSpecializedILi2ELi2ELi64ELb0ELb0EEEJSG_NS5_IJNSV_ISE_SB_EENSV_INSA_ILi64EEESB_EEEEESH_SI_SH_SI_NS1F_6fusion15FusionCallbacksIS1J_NS1O_17LinearCombinationISH_fSH_fLNS_15FloatRoundStyleE2EEESG_S1N_JEEENS4_5SM1004TMEM4LOAD26SM100_TMEM_LOAD_32dp32b64xES12_NS13_INS14_ILi2ELi4ELi3EEES17_NSV_INS5_IJS18_S1L_EEENS5_IJS1L_SB_EEEEEEENS4_39AutoVectorizingCopyWithAssumedAlignmentILi128EEENS4_14SM90_TMA_STOREES22_S24_S24_EEEvvEEEEvNT_6ParamsE)
        /*0888*/ 	.short	0x0380
        /*088a*/ 	.short	0x0800


	//----- nvinfo : EIATTR_SW_WAR
	.align		4
.L_55:
        /*088c*/ 	.byte	0x04, 0x36
        /*088e*/ 	.short	(.L_57 - .L_56)
.L_56:
        /*0890*/ 	.word	0x00000008
.L_57:


//--------------------- .nv.callgraph             --------------------------
	.section	.nv.callgraph,"",@"SHT_CUDA_CALLGRAPH"
	.align	4
	.sectionentsize	8
	.align		4
        /*0000*/ 	.word	0x00000000
	.align		4
        /*0004*/ 	.word	0xffffffff
	.align		4
        /*0008*/ 	.word	index@(_ZN7cutlass13device_kernelINS_4gemm6kernel13GemmUniversalIN4cute5tupleIJiiiiEEENS1_10collective13CollectiveMmaINS1_35MainloopSm100TmaUmmaWarpSpecializedILi5ELi2ELi4ENS5_IJNS4_1CILi1EEESB_SB_EEEEENS5_IJNSA_ILi128EEESE_NSA_ILi32EEEEEENS_12float_e5m2_tENS5_IJlSB_lEEESH_SI_NS4_8TiledMMAINS4_8MMA_AtomIJNS4_10MMA_TraitsINS4_19SM100_MMA_F8F6F4_SSEJSH_SH_fSE_SE_NS4_17integral_constantINS4_4UMMA5MajorELSP_0EEESQ_NSN_INSO_7ScaleInELSR_0EEESS_EEEEEENS4_6LayoutISC_NS5_IJNSA_ILi0EEESW_SW_EEEEENS5_IJNS4_10UnderscoreESZ_SZ_EEEEENS4_13SM90_TMA_LOADENS4_14ComposedLayoutINS4_7SwizzleILi1ELi4ELi3EEENS4_18smem_ptr_flag_bitsILi8EEENSV_INS5_IJNSA_ILi8EEESF_EEENS5_IJSF_SB_EEEEEEEvNS4_8identityES12_S1C_vS1D_EENS_8epilogue10collective18CollectiveEpilogueINS1F_23Sm100TmaWarpSpecializedILi2ELi2ELi64ELb0ELb0EEEJSG_NS5_IJNSV_ISE_SB_EENSV_INSA_ILi64EEESB_EEEEESH_SI_SH_SI_NS1F_6fusion15FusionCallbacksIS1J_NS1O_17LinearCombinationISH_fSH_fLNS_15FloatRoundStyleE2EEESG_S1N_JEEENS4_5SM1004TMEM4LOAD26SM100_TMEM_LOAD_32dp32b64xES12_NS13_INS14_ILi2ELi4ELi3EEES17_NSV_INS5_IJS18_S1L_EEENS5_IJS1L_SB_EEEEEEENS4_39AutoVectorizingCopyWithAssumedAlignmentILi128EEENS4_14SM90_TMA_STOREES22_S24_S24_EEEvvEEEEvNT_6ParamsE)
	.align		4
        /*000c*/ 	.word	index@(__assertfail)
	.align		4
        /*0010*/ 	.word	0x00000000
	.align		4
        /*0014*/ 	.word	0xfffffffe
	.align		4
        /*0018*/ 	.word	0x00000000
	.align		4
        /*001c*/ 	.word	0xfffffffd
	.align		4
        /*0020*/ 	.word	0x00000000
	.align		4
        /*0024*/ 	.word	0xfffffffc


//--------------------- .nv.constant4             --------------------------
	.section	.nv.constant4,"a",@progbits
	.align	8
	.align		8
.nv.constant4:
        /*0000*/ 	.dword	__assertfail
	.align		8
        /*0008*/ 	.dword	__unnamed_1
	.align		8
        /*0010*/ 	.dword	__unnamed_2
	.align		8
        /*0018*/ 	.dword	_ZN39_INTERNAL_f95d2ef9_4_k_cu_8fcf3858_85224cuda3std3__45__cpo5beginE
	.align		8
        /*0020*/ 	.dword	_ZN39_INTERNAL_f95d2ef9_4_k_cu_8fcf3858_85224cuda3std3__45__cpo3endE
	.align		8
        /*0028*/ 	.dword	_ZN39_INTERNAL_f95d2ef9_4_k_cu_8fcf3858_85224cuda3std3__45__cpo6cbeginE
	.align		8
        /*0030*/ 	.dword	_ZN39_INTERNAL_f95d2ef9_4_k_cu_8fcf3858_85224cuda3std3__45__cpo4cendE
	.align		8
        /*0038*/ 	.dword	_ZN39_INTERNAL_f95d2ef9_4_k_cu_8fcf3858_85224cuda3std3__441_GLOBAL__N__f95d2ef9_4_k_cu_8fcf3858_85226ignoreE
	.align		8
        /*0040*/ 	.dword	_ZN39_INTERNAL_f95d2ef9_4_k_cu_8fcf3858_85224cuda3std3__419piecewise_constructE
	.align		8
        /*0048*/ 	.dword	_ZN39_INTERNAL_f95d2ef9_4_k_cu_8fcf3858_85224cuda3std3__48in_placeE
	.align		8
        /*0050*/ 	.dword	_ZN39_INTERNAL_f95d2ef9_4_k_cu_8fcf3858_85224cuda3std6ranges3__45__cpo4swapE
	.align		8
        /*0058*/ 	.dword	_ZN39_INTERNAL_f95d2ef9_4_k_cu_8fcf3858_85224cuda3std6ranges3__45__cpo9iter_moveE
	.align		8
        /*0060*/ 	.dword	_ZN39_INTERNAL_f95d2ef9_4_k_cu_8fcf3858_85224cute7productE
	.align		8
        /*0068*/ 	.dword	_ZN39_INTERNAL_f95d2ef9_4_k_cu_8fcf3858_85224cute1_E
	.align		8
        /*0070*/ 	.dword	$str$25
	.align		8
        /*0078*/ 	.dword	$str$26
	.align		8
        /*0080*/ 	.dword	$str$27
	.align		8
        /*0088*/ 	.dword	$str$28


//--------------------- .text._ZN7cutlass13device_kernelINS_4gemm6kernel13GemmUniversalIN4cute5tupleIJiiiiEEENS1_10collective13CollectiveMmaINS1_35MainloopSm100TmaUmmaWarpSpecializedILi5ELi2ELi4ENS5_IJNS4_1CILi1EEESB_SB_EEEEENS5_IJNSA_ILi128EEESE_NSA_ILi32EEEEEENS_12float_e5m2_tENS5_IJlSB_lEEESH_SI_NS4_8TiledMMAINS4_8MMA_AtomIJNS4_10MMA_TraitsINS4_19SM100_MMA_F8F6F4_SSEJSH_SH_fSE_SE_NS4_17integral_constantINS4_4UMMA5MajorELSP_0EEESQ_NSN_INSO_7ScaleInELSR_0EEESS_EEEEEENS4_6LayoutISC_NS5_IJNSA_ILi0EEESW_SW_EEEEENS5_IJNS4_10UnderscoreESZ_SZ_EEEEENS4_13SM90_TMA_LOADENS4_14ComposedLayoutINS4_7SwizzleILi1ELi4ELi3EEENS4_18smem_ptr_flag_bitsILi8EEENSV_INS5_IJNSA_ILi8EEESF_EEENS5_IJSF_SB_EEEEEEEvNS4_8identityES12_S1C_vS1D_EENS_8epilogue10collective18CollectiveEpilogueINS1F_23Sm100TmaWarpSpecializedILi2ELi2ELi64ELb0ELb0EEEJSG_NS5_IJNSV_ISE_SB_EENSV_INSA_ILi64EEESB_EEEEESH_SI_SH_SI_NS1F_6fusion15FusionCallbacksIS1J_NS1O_17LinearCombinationISH_fSH_fLNS_15FloatRoundStyleE2EEESG_S1N_JEEENS4_5SM1004TMEM4LOAD26SM100_TMEM_LOAD_32dp32b64xES12_NS13_INS14_ILi2ELi4ELi3EEES17_NSV_INS5_IJS18_S1L_EEENS5_IJS1L_SB_EEEEEEENS4_39AutoVectorizingCopyWithAssumedAlignmentILi128EEENS4_14SM90_TMA_STOREES22_S24_S24_EEEvvEEEEvNT_6ParamsE --------------------------
	.section	.text._ZN7cutlass13device_kernelINS_4gemm6kernel13GemmUniversalIN4cute5tupleIJiiiiEEENS1_10collective13CollectiveMmaINS1_35MainloopSm100TmaUmmaWarpSpecializedILi5ELi2ELi4ENS5_IJNS4_1CILi1EEESB_SB_EEEEENS5_IJNSA_ILi128EEESE_NSA_ILi32EEEEEENS_12float_e5m2_tENS5_IJlSB_lEEESH_SI_NS4_8TiledMMAINS4_8MMA_AtomIJNS4_10MMA_TraitsINS4_19SM100_MMA_F8F6F4_SSEJSH_SH_fSE_SE_NS4_17integral_constantINS4_4UMMA5MajorELSP_0EEESQ_NSN_INSO_7ScaleInELSR_0EEESS_EEEEEENS4_6LayoutISC_NS5_IJNSA_ILi0EEESW_SW_EEEEENS5_IJNS4_10UnderscoreESZ_SZ_EEEEENS4_13SM90_TMA_LOADENS4_14ComposedLayoutINS4_7SwizzleILi1ELi4ELi3EEENS4_18smem_ptr_flag_bitsILi8EEENSV_INS5_IJNSA_ILi8EEESF_EEENS5_IJSF_SB_EEEEEEEvNS4_8identityES12_S1C_vS1D_EENS_8epilogue10collective18CollectiveEpilogueINS1F_23Sm100TmaWarpSpecializedILi2ELi2ELi64ELb0ELb0EEEJSG_NS5_IJNSV_ISE_SB_EENSV_INSA_ILi64EEESB_EEEEESH_SI_SH_SI_NS1F_6fusion15FusionCallbacksIS1J_NS1O_17LinearCombinationISH_fSH_fLNS_15FloatRoundStyleE2EEESG_S1N_JEEENS4_5SM1004TMEM4LOAD26SM100_TMEM_LOAD_32dp32b64xES12_NS13_INS14_ILi2ELi4ELi3EEES17_NSV_INS5_IJS18_S1L_EEENS5_IJS1L_SB_EEEEEEENS4_39AutoVectorizingCopyWithAssumedAlignmentILi128EEENS4_14SM90_TMA_STOREES22_S24_S24_EEEvvEEEEvNT_6ParamsE,"ax",@progbits
	.align	128
.text._ZN7cutlass13device_kernelINS_4gemm6kernel13GemmUniversalIN4cute5tupleIJiiiiEEENS1_10collective13CollectiveMmaINS1_35MainloopSm100TmaUmmaWarpSpecializedILi5ELi2ELi4ENS5_IJNS4_1CILi1EEESB_SB_EEEEENS5_IJNSA_ILi128EEESE_NSA_ILi32EEEEEENS_12float_e5m2_tENS5_IJlSB_lEEESH_SI_NS4_8TiledMMAINS4_8MMA_AtomIJNS4_10MMA_TraitsINS4_19SM100_MMA_F8F6F4_SSEJSH_SH_fSE_SE_NS4_17integral_constantINS4_4UMMA5MajorELSP_0EEESQ_NSN_INSO_7ScaleInELSR_0EEESS_EEEEEENS4_6LayoutISC_NS5_IJNSA_ILi0EEESW_SW_EEEEENS5_IJNS4_10UnderscoreESZ_SZ_EEEEENS4_13SM90_TMA_LOADENS4_14ComposedLayoutINS4_7SwizzleILi1ELi4ELi3EEENS4_18smem_ptr_flag_bitsILi8EEENSV_INS5_IJNSA_ILi8EEESF_EEENS5_IJSF_SB_EEEEEEEvNS4_8identityES12_S1C_vS1D_EENS_8epilogue10collective18CollectiveEpilogueINS1F_23Sm100TmaWarpSpecializedILi2ELi2ELi64ELb0ELb0EEEJSG_NS5_IJNSV_ISE_SB_EENSV_INSA_ILi64EEESB_EEEEESH_SI_SH_SI_NS1F_6fusion15FusionCallbacksIS1J_NS1O_17LinearCombinationISH_fSH_fLNS_15FloatRoundStyleE2EEESG_S1N_JEEENS4_5SM1004TMEM4LOAD26SM100_TMEM_LOAD_32dp32b64xES12_NS13_INS14_ILi2ELi4ELi3EEES17_NSV_INS5_IJS18_S1L_EEENS5_IJS1L_SB_EEEEEEENS4_39AutoVectorizingCopyWithAssumedAlignmentILi128EEENS4_14SM90_TMA_STOREES22_S24_S24_EEEvvEEEEvNT_6ParamsE:
        .type           _ZN7cutlass13device_kernelINS_4gemm6kernel13GemmUniversalIN4cute5tupleIJiiiiEEENS1_10collective13CollectiveMmaINS1_35MainloopSm100TmaUmmaWarpSpecializedILi5ELi2ELi4ENS5_IJNS4_1CILi1EEESB_SB_EEEEENS5_IJNSA_ILi128EEESE_NSA_ILi32EEEEEENS_12float_e5m2_tENS5_IJlSB_lEEESH_SI_NS4_8TiledMMAINS4_8MMA_AtomIJNS4_10MMA_TraitsINS4_19SM100_MMA_F8F6F4_SSEJSH_SH_fSE_SE_NS4_17integral_constantINS4_4UMMA5MajorELSP_0EEESQ_NSN_INSO_7ScaleInELSR_0EEESS_EEEEEENS4_6LayoutISC_NS5_IJNSA_ILi0EEESW_SW_EEEEENS5_IJNS4_10UnderscoreESZ_SZ_EEEEENS4_13SM90_TMA_LOADENS4_14ComposedLayoutINS4_7SwizzleILi1ELi4ELi3EEENS4_18smem_ptr_flag_bitsILi8EEENSV_INS5_IJNSA_ILi8EEESF_EEENS5_IJSF_SB_EEEEEEEvNS4_8identityES12_S1C_vS1D_EENS_8epilogue10collective18CollectiveEpilogueINS1F_23Sm100TmaWarpSpecializedILi2ELi2ELi64ELb0ELb0EEEJSG_NS5_IJNSV_ISE_SB_EENSV_INSA_ILi64EEESB_EEEEESH_SI_SH_SI_NS1F_6fusion15FusionCallbacksIS1J_NS1O_17LinearCombinationISH_fSH_fLNS_15FloatRoundStyleE2EEESG_S1N_JEEENS4_5SM1004TMEM4LOAD26SM100_TMEM_LOAD_32dp32b64xES12_NS13_INS14_ILi2ELi4ELi3EEES17_NSV_INS5_IJS18_S1L_EEENS5_IJS1L_SB_EEEEEEENS4_39AutoVectorizingCopyWithAssumedAlignmentILi128EEENS4_14SM90_TMA_STOREES22_S24_S24_EEEvvEEEEvNT_6ParamsE,@function
        .size           _ZN7cutlass13device_kernelINS_4gemm6kernel13GemmUniversalIN4cute5tupleIJiiiiEEENS1_10collective13CollectiveMmaINS1_35MainloopSm100TmaUmmaWarpSpecializedILi5ELi2ELi4ENS5_IJNS4_1CILi1EEESB_SB_EEEEENS5_IJNSA_ILi128EEESE_NSA_ILi32EEEEEENS_12float_e5m2_tENS5_IJlSB_lEEESH_SI_NS4_8TiledMMAINS4_8MMA_AtomIJNS4_10MMA_TraitsINS4_19SM100_MMA_F8F6F4_SSEJSH_SH_fSE_SE_NS4_17integral_constantINS4_4UMMA5MajorELSP_0EEESQ_NSN_INSO_7ScaleInELSR_0EEESS_EEEEEENS4_6LayoutISC_NS5_IJNSA_ILi0EEESW_SW_EEEEENS5_IJNS4_10UnderscoreESZ_SZ_EEEEENS4_13SM90_TMA_LOADENS4_14ComposedLayoutINS4_7SwizzleILi1ELi4ELi3EEENS4_18smem_ptr_flag_bitsILi8EEENSV_INS5_IJNSA_ILi8EEESF_EEENS5_IJSF_SB_EEEEEEEvNS4_8identityES12_S1C_vS1D_EENS_8epilogue10collective18CollectiveEpilogueINS1F_23Sm100TmaWarpSpecializedILi2ELi2ELi64ELb0ELb0EEEJSG_NS5_IJNSV_ISE_SB_EENSV_INSA_ILi64EEESB_EEEEESH_SI_SH_SI_NS1F_6fusion15FusionCallbacksIS1J_NS1O_17LinearCombinationISH_fSH_fLNS_15FloatRoundStyleE2EEESG_S1N_JEEENS4_5SM1004TMEM4LOAD26SM100_TMEM_LOAD_32dp32b64xES12_NS13_INS14_ILi2ELi4ELi3EEES17_NSV_INS5_IJS18_S1L_EEENS5_IJS1L_SB_EEEEEEENS4_39AutoVectorizingCopyWithAssumedAlignmentILi128EEENS4_14SM90_TMA_STOREES22_S24_S24_EEEvvEEEEvNT_6ParamsE,(.L_x_146 - _ZN7cutlass13device_kernelINS_4gemm6kernel13GemmUniversalIN4cute5tupleIJiiiiEEENS1_10collective13CollectiveMmaINS1_35MainloopSm100TmaUmmaWarpSpecializedILi5ELi2ELi4ENS5_IJNS4_1CILi1EEESB_SB_EEEEENS5_IJNSA_ILi128EEESE_NSA_ILi32EEEEEENS_12float_e5m2_tENS5_IJlSB_lEEESH_SI_NS4_8TiledMMAINS4_8MMA_AtomIJNS4_10MMA_TraitsINS4_19SM100_MMA_F8F6F4_SSEJSH_SH_fSE_SE_NS4_17integral_constantINS4_4UMMA5MajorELSP_0EEESQ_NSN_INSO_7ScaleInELSR_0EEESS_EEEEEENS4_6LayoutISC_NS5_IJNSA_ILi0EEESW_SW_EEEEENS5_IJNS4_10UnderscoreESZ_SZ_EEEEENS4_13SM90_TMA_LOADENS4_14ComposedLayoutINS4_7SwizzleILi1ELi4ELi3EEENS4_18smem_ptr_flag_bitsILi8EEENSV_INS5_IJNSA_ILi8EEESF_EEENS5_IJSF_SB_EEEEEEEvNS4_8identityES12_S1C_vS1D_EENS_8epilogue10collective18CollectiveEpilogueINS1F_23Sm100TmaWarpSpecializedILi2ELi2ELi64ELb0ELb0EEEJSG_NS5_IJNSV_ISE_SB_EENSV_INSA_ILi64EEESB_EEEEESH_SI_SH_SI_NS1F_6fusion15FusionCallbacksIS1J_NS1O_17LinearCombinationISH_fSH_fLNS_15FloatRoundStyleE2EEESG_S1N_JEEENS4_5SM1004TMEM4LOAD26SM100_TMEM_LOAD_32dp32b64xES12_NS13_INS14_ILi2ELi4ELi3EEES17_NSV_INS5_IJS18_S1L_EEENS5_IJS1L_SB_EEEEEEENS4_39AutoVectorizingCopyWithAssumedAlignmentILi128EEENS4_14SM90_TMA_STOREES22_S24_S24_EEEvvEEEEvNT_6ParamsE)
        .other          _ZN7cutlass13device_kernelINS_4gemm6kernel13GemmUniversalIN4cute5tupleIJiiiiEEENS1_10collective13CollectiveMmaINS1_35MainloopSm100TmaUmmaWarpSpecializedILi5ELi2ELi4ENS5_IJNS4_1CILi1EEESB_SB_EEEEENS5_IJNSA_ILi128EEESE_NSA_ILi32EEEEEENS_12float_e5m2_tENS5_IJlSB_lEEESH_SI_NS4_8TiledMMAINS4_8MMA_AtomIJNS4_10MMA_TraitsINS4_19SM100_MMA_F8F6F4_SSEJSH_SH_fSE_SE_NS4_17integral_constantINS4_4UMMA5MajorELSP_0EEESQ_NSN_INSO_7ScaleInELSR_0EEESS_EEEEEENS4_6LayoutISC_NS5_IJNSA_ILi0EEESW_SW_EEEEENS5_IJNS4_10UnderscoreESZ_SZ_EEEEENS4_13SM90_TMA_LOADENS4_14ComposedLayoutINS4_7SwizzleILi1ELi4ELi3EEENS4_18smem_ptr_flag_bitsILi8EEENSV_INS5_IJNSA_ILi8EEESF_EEENS5_IJSF_SB_EEEEEEEvNS4_8identityES12_S1C_vS1D_EENS_8epilogue10collective18CollectiveEpilogueINS1F_23Sm100TmaWarpSpecializedILi2ELi2ELi64ELb0ELb0EEEJSG_NS5_IJNSV_ISE_SB_EENSV_INSA_ILi64EEESB_EEEEESH_SI_SH_SI_NS1F_6fusion15FusionCallbacksIS1J_NS1O_17LinearCombinationISH_fSH_fLNS_15FloatRoundStyleE2EEESG_S1N_JEEENS4_5SM1004TMEM4LOAD26SM100_TMEM_LOAD_32dp32b64xES12_NS13_INS14_ILi2ELi4ELi3EEES17_NSV_INS5_IJS18_S1L_EEENS5_IJS1L_SB_EEEEEEENS4_39AutoVectorizingCopyWithAssumedAlignmentILi128EEENS4_14SM90_TMA_STOREES22_S24_S24_EEEvvEEEEvNT_6ParamsE,@"STO_CUDA_ENTRY STV_DEFAULT"
_ZN7cutlass13device_kernelINS_4gemm6kernel13GemmUniversalIN4cute5tupleIJiiiiEEENS1_10collective13CollectiveMmaINS1_35MainloopSm100TmaUmmaWarpSpecializedILi5ELi2ELi4ENS5_IJNS4_1CILi1EEESB_SB_EEEEENS5_IJNSA_ILi128EEESE_NSA_ILi32EEEEEENS_12float_e5m2_tENS5_IJlSB_lEEESH_SI_NS4_8TiledMMAINS4_8MMA_AtomIJNS4_10MMA_TraitsINS4_19SM100_MMA_F8F6F4_SSEJSH_SH_fSE_SE_NS4_17integral_constantINS4_4UMMA5MajorELSP_0EEESQ_NSN_INSO_7ScaleInELSR_0EEESS_EEEEEENS4_6LayoutISC_NS5_IJNSA_ILi0EEESW_SW_EEEEENS5_IJNS4_10UnderscoreESZ_SZ_EEEEENS4_13SM90_TMA_LOADENS4_14ComposedLayoutINS4_7SwizzleILi1ELi4ELi3EEENS4_18smem_ptr_flag_bitsILi8EEENSV_INS5_IJNSA_ILi8EEESF_EEENS5_IJSF_SB_EEEEEEEvNS4_8identityES12_S1C_vS1D_EENS_8epilogue10collective18CollectiveEpilogueINS1F_23Sm100TmaWarpSpecializedILi2ELi2ELi64ELb0ELb0EEEJSG_NS5_IJNSV_ISE_SB_EENSV_INSA_ILi64EEESB_EEEEESH_SI_SH_SI_NS1F_6fusion15FusionCallbacksIS1J_NS1O_17LinearCombinationISH_fSH_fLNS_15FloatRoundStyleE2EEESG_S1N_JEEENS4_5SM1004TMEM4LOAD26SM100_TMEM_LOAD_32dp32b64xES12_NS13_INS14_ILi2ELi4ELi3EEES17_NSV_INS5_IJS18_S1L_EEENS5_IJS1L_SB_EEEEEEENS4_39AutoVectorizingCopyWithAssumedAlignmentILi128EEENS4_14SM90_TMA_STOREES22_S24_S24_EEEvvEEEEvNT_6ParamsE:
[----:B------:R-:W1:Y:S01]  /*0000*/  LDC R1, c[0x0][0x37c] ;  /* 0x0000df00ff017b82 */ /* 0x000e620000000800 */
[----:B------:R-:W2:Y:S01]  /*0010*/  S2R R189, SR_TID.X ;  /* 0x0000000000bd7919 */ /* 0x000ea20000002100 */
[----:B------:R-:W3:Y:S01]  /*0020*/  LDCU.64 UR4, c[0x0][0x890] ;  /* 0x00011200ff0477ac */ /* 0x000ee20008000a00 */
[----:B------:R-:W-:Y:S02]  /*0030*/  PRMT R171, RZ, 0x7610, R171 ;  /* 0x00007610ffab7816 */ /* 0x000fe400000000ab */
[----:B------:R-:W-:Y:S01]  /*0040*/  ELECT P5, URZ, PT ;  /* 0x0000000000ff782f */ /* 0x000fe200038a0000 */
[----:B------:R-:W4:Y:S01]  /*0050*/  LDCU.64 UR46, c[0x0][0x358] ;  /* 0x00006b00ff2e77ac */ /* 0x000f220008000a00 */
[----:B---3--:R-:W-:-:S04]  /*0060*/  UISETP.NE.U32.AND UP0, UPT, UR4, URZ, UPT ;  /* 0x000000ff0400728c */ /* 0x008fc8000bf05070 */
[----:B------:R-:W-:Y:S01]  /*0070*/  UISETP.NE.AND.EX UP0, UPT, UR5, URZ, UPT, UP0 ;  /* 0x000000ff0500728c */ /* 0x000fe2000bf05300 */
[----:B--2---:R-:W-:-:S05]  /*0080*/  SHF.R.U32.HI R173, RZ, 0x5, R189 ;  /* 0x00000005ffad7819 */ /* 0x004fca00000116bd */
[----:B------:R-:W2:Y:S02]  /*0090*/  SHFL.IDX PT, R0, R173, RZ, 0x1f ;  /* 0x00001fffad007589 */ /* 0x000ea400000e0000 */
[----:B--2---:R-:W-:Y:S01]  /*00a0*/  R2UR UR8, R0 ;  /* 0x00000000000872ca */ /* 0x004fe200000e0000 */
[----:B-1--4-:R-:W-:-:S14]  /*00b0*/  BRA.U UP0, `(.L_x_0) ;  /* 0x00000001002c7547 */ /* 0x012fdc000b800000 */
[----:B------:R-:W1:Y:S02]  /*00c0*/  LDCU.64 UR6, c[0x0][0x888] ;  /* 0x00011100ff0677ac */ /* 0x000e640008000a00 */
[----:B-1----:R-:W-:-:S04]  /*00d0*/  UISETP.NE.U32.AND UP0, UPT, UR6, URZ, UPT ;  /* 0x000000ff0600728c */ /* 0x002fc8000bf05070 */
[----:B------:R-:W-:-:S09]  /*00e0*/  UISETP.NE.AND.EX UP0, UPT, UR7, URZ, UPT, UP0 ;  /* 0x000000ff0700728c */ /* 0x000fd2000bf05300 */
[----:B------:R-:W-:Y:S05]  /*00f0*/  BRA.U !UP0, `(.L_x_1) ;  /* 0x0000000108107547 */ /* 0x000fea000b800000 */
[----:B------:R-:W1:Y:S02]  /*0100*/  LDC.64 R2, c[0x0][0x888] ;  /* 0x00022200ff027b82 */ /* 0x000e640000000a00 */
[----:B-1----:R1:W5:Y:S01]  /*0110*/  LDG.E R81, desc[UR46][R2.64] ;  /* 0x0000002e02517981 */ /* 0x002362000c1e1900 */
[----:B------:R-:W-:Y:S01]  /*0120*/  HFMA2 R171, -RZ, RZ, 0, 5.9604644775390625e-08 ;  /* 0x00000001ffab7431 */ /* 0x000fe200000001ff */
[----:B------:R-:W-:Y:S05]  /*0130*/  BRA `(.L_x_0) ;  /* 0x00000000000c7947 */ /* 0x000fea0003800000 */
.L_x_1:
[----:B------:R-:W1:Y:S01]  /*0140*/  LDCU UR6, c[0x0][0x880] ;  /* 0x00011000ff0677ac */ /* 0x000e620008000800 */
[----:B------:R-:W-:Y:S01]  /*0150*/  HFMA2 R171, -RZ, RZ, 0, 5.9604644775390625e-08 ;  /* 0x00000001ffab7431 */ /* 0x000fe200000001ff */
[----:B-1----:R-:W-:-:S07]  /*0160*/  MOV R81, UR6 ;  /* 0x0000000600517c02 */ /* 0x002fce0008000f00 */
.L_x_0:
[----:B------:R-:W2:Y:S02]  /*0170*/  LDCU.64 UR6, c[0x0][0x8b0] ;  /* 0x00011600ff0677ac */ /* 0x000ea40008000a00 */
[----:B--2---:R-:W-:-:S04]  /*0180*/  UISETP.NE.U32.AND UP0, UPT, UR6, URZ, UPT ;  /* 0x000000ff0600728c */ /* 0x004fc8000bf05070 */
[----:B------:R-:W-:-:S09]  /*0190*/  UISETP.NE.AND.EX UP0, UPT, UR7, URZ, UPT, UP0 ;  /* 0x000000ff0700728c */ /* 0x000fd2000bf05300 */
[----:B------:R-:W-:Y:S05]  /*01a0*/  BRA.U UP0, `(.L_x_2) ;  /* 0x0000000100247547 */ /* 0x000fea000b800000 */
[----:B------:R-:W2:Y:S02]  /*01b0*/  LDCU.64 UR6, c[0x0][0x8a8] ;  /* 0x00011500ff0677ac */ /* 0x000ea40008000a00 */
[----:B--2---:R-:W-:-:S04]  /*01c0*/  UISETP.NE.U32.AND UP0, UPT, UR6, URZ, UPT ;  /* 0x000000ff0600728c */ /* 0x004fc8000bf05070 */
[----:B------:R-:W-:-:S09]  /*01d0*/  UISETP.NE.AND.EX UP0, UPT, UR7, URZ, UPT, UP0 ;  /* 0x000000ff0700728c */ /* 0x000fd2000bf05300 */
[----:B------:R-:W-:Y:S05]  /*01e0*/  BRA.U !UP0, `(.L_x_3) ;  /* 0x00000001080c7547 */ /* 0x000fea000b800000 */
[----:B------:R-:W2:Y:S02]  /*01f0*/  LDC.64 R78, c[0x0][0x8a8] ;  /* 0x00022a00ff4e7b82 */ /* 0x000ea40000000a00 */
[----:B--2---:R2:W5:Y:S01]  /*0200*/  LDG.E R78, desc[UR46][R78.64] ;  /* 0x0000002e4e4e7981 */ /* 0x004562000c1e1900 */
[----:B------:R-:W-:Y:S05]  /*0210*/  BRA `(.L_x_2) ;  /* 0x0000000000087947 */ /* 0x000fea0003800000 */
.L_x_3:
[----:B------:R-:W2:Y:S02]  /*0220*/  LDCU UR6, c[0x0][0x8a0] ;  /* 0x00011400ff0677ac */ /* 0x000ea40008000800 */
[----:B--2---:R-:W-:Y:S02]  /*0230*/  MOV R78, UR6 ;  /* 0x00000006004e7c02 */ /* 0x004fe40008000f00 */
.L_x_2:
[----:B------:R-:W-:Y:S01]  /*0240*/  IMAD.U32 R0, RZ, RZ, UR8 ;  /* 0x00000008ff007e24 */ /* 0x000fe2000f8e00ff */
[----:B------:R-:W-:Y:S04]  /*0250*/  BSSY.RECONVERGENT B0, `(.L_x_4) ;  /* 0x000000c000007945 */ /* 0x000fe80003800200 */
[C---:B------:R-:W-:Y:S02]  /*0260*/  ISETP.NE.OR P1, PT, R0.reuse, 0x1, !P5 ;  /* 0x000000010000780c */ /* 0x040fe40006f25670 */
[----:B------:R-:W-:-:S11]  /*0270*/  ISETP.NE.OR P0, PT, R0, 0x3, !P5 ;  /* 0x000000030000780c */ /* 0x000fd60006f05670 */
[----:B------:R-:W-:Y:S05]  /*0280*/  @P1 BRA `(.L_x_5) ;  /* 0x0000000000201947 */ /* 0x000fea0003800000 */
[----:B------:R-:W3:Y:S02]  /*0290*/  LDCU.64 UR6, c[0x0][0x348] ;  /* 0x00006900ff0677ac */ /* 0x000ee40008000a00 */
[----:B---3--:R-:W-:Y:S02]  /*02a0*/  UIADD3 UR10, UP1, UPT, UR6, 0x80, URZ ;  /* 0x00000080060a7890 */ /* 0x008fe4000ff3e0ff */
[----:B------:R-:W-:Y:S02]  /*02b0*/  UIADD3 UR6, UP0, UPT, UR6, 0x180, URZ ;  /* 0x0000018006067890 */ /* 0x000fe4000ff1e0ff */
[----:B------:R-:W-:Y:S02]  /*02c0*/  UIADD3.X UR11, UPT, UPT, URZ, UR7, URZ, UP1, !UPT ;  /* 0x00000007ff0b7290 */ /* 0x000fe40008ffe4ff */
[----:B------:R-:W-:-:S07]  /*02d0*/  UIADD3.X UR7, UPT, UPT, URZ, UR7, URZ, UP0, !UPT ;  /* 0x00000007ff077290 */ /* 0x000fce00087fe4ff */
[----:B------:R3:W-:Y:S02]  /*02e0*/  UTMACCTL.PF [UR10] ;  /* 0x000000000a0079b9 */ /* 0x0007e40008040000 */
[----:B------:R3:W-:Y:S02]  /*02f0*/  UTMACCTL.PF [UR6] ;  /* 0x00000000060079b9 */ /* 0x0007e40008040000 */
[----:B---3--:R-:W-:Y:S01]  /*0300*/  NOP ;  /* 0x0000000000007918 */ /* 0x008fe20000000000 */
.L_x_5:
[----:B------:R-:W-:Y:S05]  /*0310*/  BSYNC.RECONVERGENT B0 ;  /* 0x0000000000007941 */ /* 0x000fea0003800200 */
.L_x_4:
[----:B------:R-:W-:Y:S04]  /*0320*/  BSSY.RECONVERGENT B0, `(.L_x_6) ;  /* 0x000000a000007945 */ /* 0x000fe80003800200 */
        /* <DEDUP_REMOVED lines=9> */
.L_x_7:
[----:B------:R-:W-:Y:S05]  /*03c0*/  BSYNC.RECONVERGENT B0 ;  /* 0x0000000000007941 */ /* 0x000fea0003800200 */
.L_x_6:
[----:B------:R-:W3:Y:S01]  /*03d0*/  LDCU.64 UR6, c[0x0][0x888] ;  /* 0x00011100ff0677ac */ /* 0x000ee20008000a00 */
[----:B------:R-:W-:Y:S02]  /*03e0*/  UISETP.EQ.U32.AND UP1, UPT, UR4, URZ, UPT ;  /* 0x000000ff0400728c */ /* 0x000fe4000bf22070 */
[----:B------:R-:W-:Y:S02]  /*03f0*/  UPLOP3.LUT UP2, UPT, UPT, UPT, UPT, 0x80, 0x8 ;  /* 0x000000000008789c */ /* 0x000fe40003f4f070 */
[----:B---3--:R-:W-:-:S04]  /*0400*/  UISETP.NE.U32.AND UP0, UPT, UR6, URZ, UPT ;  /* 0x000000ff0600728c */ /* 0x008fc8000bf05070 */
[----:B------:R-:W-:-:S04]  /*0410*/  UISETP.NE.AND.EX UP0, UPT, UR7, URZ, UPT, UP0 ;  /* 0x000000ff0700728c */ /* 0x000fc8000bf05300 */
[----:B------:R-:W-:-:S04]  /*0420*/  UISETP.EQ.OR.EX UP3, UPT, UR5, URZ, !UP0, UP1 ;  /* 0x000000ff0500728c */ /* 0x000fc8000c762710 */
[----:B------:R-:W-:-:S05]  /*0430*/  UP2UR UR50, UPR, URZ, 0x8 ;  /* 0x00000008ff327883 */ /* 0x000fca0008000000 */
[----:B------:R-:W-:Y:S07]  /*0440*/  BRA.U !UP3, `(.L_x_8) ;  /* 0x000000010b207547 */ /* 0x000fee000b800000 */
[----:B------:R-:W-:Y:S01]  /*0450*/  UISETP.NE.U32.AND UP2, UPT, UR4, URZ, UPT ;  /* 0x000000ff0400728c */ /* 0x000fe2000bf45070 */
[----:B-----5:R-:W-:Y:S01]  /*0460*/  FSETP.NEU.AND P0, PT, R81, RZ, PT ;  /* 0x000000ff5100720b */ /* 0x020fe20003f0d000 */
[----:B------:R-:W-:Y:S02]  /*0470*/  USEL UR4, URZ, 0xffffffff, UP0 ;  /* 0xffffffffff047887 */ /* 0x000fe40008000000 */
[----:B------:R-:W-:-:S10]  /*0480*/  UISETP.NE.AND.EX UP2, UPT, UR5, URZ, UPT, UP2 ;  /* 0x000000ff0500728c */ /* 0x000fd4000bf45320 */
[----:B------:R-:W-:Y:S01]  /*0490*/  VOTEU.ANY UP1, P0 ;  /* 0x0000000000ff7886 */ /* 0x000fe20000020100 */
[----:B------:R-:W-:-:S04]  /*04a0*/  @!UP2 USEL UR4, URZ, 0xffffffff, UP1 ;  /* 0xffffffffff04a887 */ /* 0x000fc80008800000 */
[----:B------:R-:W-:-:S04]  /*04b0*/  ULOP3.LUT UR4, UR4, 0x1, URZ, 0xc0, !UPT ;  /* 0x0000000104047892 */ /* 0x000fc8000f8ec0ff */
[----:B------:R-:W-:-:S11]  /*04c0*/  UISETP.NE.U32.AND UP2, UPT, UR4, 0x1, UPT ;  /* 0x000000010400788c */ /* 0x000fd6000bf45070 */
.L_x_8:
[----:B-1----:R-:W1:Y:S01]  /*04d0*/  SHFL.IDX PT, R2, R173, RZ, 0x1f ;  /* 0x00001fffad027589 */ /* 0x002e6200000e0000 */
[----:B------:R-:W-:-:S04]  /*04e0*/  UISETP.NE.AND UP1, UPT, UR8, 0x2, UPT ;  /* 0x000000020800788c */ /* 0x000fc8000bf25270 */
[----:B------:R-:W-:Y:S01]  /*04f0*/  USEL UR6, URZ, 0x1, UP1 ;  /* 0x00000001ff067887 */ /* 0x000fe20008800000 */
[----:B-1----:R-:W-:-:S13]  /*0500*/  ISETP.NE.AND P0, PT, R2, RZ, PT ;  /* 0x000000ff0200720c */ /* 0x002fda0003f05270 */
[----:B------:R-:W-:Y:S05]  /*0510*/  @P0 BRA `(.L_x_9) ;  /* 0x0000000000500947 */ /* 0x000fea0003800000 */
[----:B------:R-:W1:Y:S01]  /*0520*/  S2UR UR5, SR_CgaCtaId ;  /* 0x00000000000579c3 */ /* 0x000e620000008800 */
[----:B------:R-:W-:Y:S01]  /*0530*/  UMOV UR7, 0x400 ;  /* 0x0000040000077882 */ /* 0x000fe20000000000 */
[----:B------:R-:W-:Y:S01]  /*0540*/  UMOV UR4, 0x1 ;  /* 0x0000000100047882 */ /* 0x000fe20000000000 */
[----:B------:R-:W-:Y:S01]  /*0550*/  ELECT P0, URZ, PT ;  /* 0x0000000000ff782f */ /* 0x000fe20003800000 */
[----:B------:R-:W-:-:S04]  /*0560*/  UIADD3 UR10, UPT, UPT, -UR4, 0x100000, URZ ;  /* 0x00100000040a7890 */ /* 0x000fc8000fffe1ff */
[----:B------:R-:W-:Y:S02]  /*0570*/  USHF.L.U32 UR11, UR10, 0xb, URZ ;  /* 0x0000000b0a0b7899 */ /* 0x000fe400080006ff */
[----:B------:R-:W-:Y:S02]  /*0580*/  USHF.L.U32 UR10, UR10, 0x1, URZ ;  /* 0x000000010a0a7899 */ /* 0x000fe400080006ff */
[----:B-1----:R-:W-:Y:S01]  /*0590*/  ULEA UR5, UR5, UR7, 0x18 ;  /* 0x0000000705057291 */ /* 0x002fe2000f8ec0ff */
[----:B------:R-:W1:Y:S11]  /*05a0*/  FENCE.VIEW.ASYNC.S ;  /* 0x00000000000073c6 */ /* 0x000e760000000000 */
[----:B-1----:R1:W3:Y:S01]  /*05b0*/  SYNCS.EXCH.64 URZ, [UR5], UR10 ;  /* 0x0000000a05ff75b2 */ /* 0x0022e20008000100 */
[----:B------:R1:W4:Y:S01]  /*05c0*/  SYNCS.EXCH.64 URZ, [UR5+0x28], UR10 ;  /* 0x0000280a05ff75b2 */ /* 0x0003220008000100 */
[----:B------:R1:W1:Y:S01]  /*05d0*/  SYNCS.EXCH.64 URZ, [UR5+0x8], UR10 ;  /* 0x0000080a05ff75b2 */ /* 0x0002620008000100 */
[----:B------:R1:W1:Y:S01]  /*05e0*/  SYNCS.EXCH.64 URZ, [UR5+0x30], UR10 ;  /* 0x0000300a05ff75b2 */ /* 0x0002620008000100 */
[----:B------:R1:W1:Y:S01]  /*05f0*/  SYNCS.EXCH.64 URZ, [UR5+0x10], UR10 ;  /* 0x0000100a05ff75b2 */ /* 0x0002620008000100 */
[----:B------:R1:W1:Y:S01]  /*0600*/  SYNCS.EXCH.64 URZ, [UR5+0x38], UR10 ;  /* 0x0000380a05ff75b2 */ /* 0x0002620008000100 */
[----:B------:R1:W1:Y:S01]  /*0610*/  SYNCS.EXCH.64 URZ, [UR5+0x18], UR10 ;  /* 0x0000180a05ff75b2 */ /* 0x0002620008000100 */
[----:B------:R1:W1:Y:S01]  /*0620*/  SYNCS.EXCH.64 URZ, [UR5+0x40], UR10 ;  /* 0x0000400a05ff75b2 */ /* 0x0002620008000100 */
[----:B------:R1:W1:Y:S01]  /*0630*/  SYNCS.EXCH.64 URZ, [UR5+0x20], UR10 ;  /* 0x0000200a05ff75b2 */ /* 0x0002620008000100 */
[----:B------:R1:W1:Y:S01]  /*0640*/  SYNCS.EXCH.64 URZ, [UR5+0x48], UR10 ;  /* 0x0000480a05ff75b2 */ /* 0x0002620008000100 */
[----:B------:R-:W-:Y:S01]  /*0650*/  NOP ;  /* 0x0000000000007918 */ /* 0x000fe20000000000 */
.L_x_9:
[----:B------:R-:W2:Y:S01]  /*0660*/  SHFL.IDX PT, R2, R173, RZ, 0x1f ;  /* 0x00001fffad027589 */ /* 0x000ea200000e0000 */
[----:B------:R-:W-:Y:S01]  /*0670*/  NOP ;  /* 0x0000000000007918 */ /* 0x000fe20000000000 */
[----:B--2---:R-:W-:-:S13]  /*0680*/  ISETP.NE.AND P0, PT, R2, 0x1, PT ;  /* 0x000000010200780c */ /* 0x004fda0003f05270 */
[----:B------:R-:W-:Y:S05]  /*0690*/  @P0 BRA `(.L_x_10) ;  /* 0x0000000000480947 */ /* 0x000fea0003800000 */
[----:B------:R-:W2:Y:S01]  /*06a0*/  S2UR UR7, SR_CgaCtaId ;  /* 0x00000000000779c3 */ /* 0x000ea20000008800 */
[----:B------:R-:W-:Y:S01]  /*06b0*/  UMOV UR9, 0x400 ;  /* 0x0000040000097882 */ /* 0x000fe20000000000 */
[----:B-1----:R-:W-:Y:S01]  /*06c0*/  UMOV UR5, 0x20 ;  /* 0x0000002000057882 */ /* 0x002fe20000000000 */
[----:B------:R-:W-:Y:S01]  /*06d0*/  UMOV UR4, 0x80 ;  /* 0x0000008000047882 */ /* 0x000fe20000000000 */
[----:B------:R-:W-:-:S04]  /*06e0*/  UIADD3 UR10, UPT, UPT, -UR5, 0x100000, URZ ;  /* 0x00100000050a7890 */ /* 0x000fc8000fffe1ff */
[----:B------:R-:W-:Y:S02]  /*06f0*/  USHF.L.U32 UR11, UR10, 0xb, URZ ;  /* 0x0000000b0a0b7899 */ /* 0x000fe400080006ff */
[----:B------:R-:W-:Y:S02]  /*0700*/  USHF.L.U32 UR10, UR10, 0x1, URZ ;  /* 0x000000010a0a7899 */ /* 0x000fe400080006ff */
[----:B------:R-:W-:-:S04]  /*0710*/  UIADD3 UR4, UPT, UPT, -UR4, 0x100000, URZ ;  /* 0x0010000004047890 */ /* 0x000fc8000fffe1ff */
[----:B------:R-:W-:Y:S02]  /*0720*/  USHF.L.U32 UR5, UR4, 0xb, URZ ;  /* 0x0000000b04057899 */ /* 0x000fe400080006ff */
[----:B------:R-:W-:Y:S01]  /*0730*/  USHF.L.U32 UR4, UR4, 0x1, URZ ;  /* 0x0000000104047899 */ /* 0x000fe200080006ff */
[----:B------:R-:W-:Y:S01]  /*0740*/  ELECT P0, URZ, PT ;  /* 0x0000000000ff782f */ /* 0x000fe20003800000 */
[----:B--2---:R-:W-:Y:S01]  /*0750*/  ULEA UR7, UR7, UR9, 0x18 ;  /* 0x0000000907077291 */ /* 0x004fe2000f8ec0ff */
[----:B------:R-:W1:Y:S11]  /*0760*/  FENCE.VIEW.ASYNC.S ;  /* 0x00000000000073c6 */ /* 0x000e760000000000 */
[----:B-1----:R2:W1:Y:S01]  /*0770*/  SYNCS.EXCH.64 URZ, [UR7+0x50], UR10 ;  /* 0x0000500a07ff75b2 */ /* 0x0024620008000100 */
[----:B------:R2:W1:Y:S01]  /*0780*/  SYNCS.EXCH.64 URZ, [UR7+0x60], UR4 ;  /* 0x0000600407ff75b2 */ /* 0x0004620008000100 */
[----:B------:R2:W1:Y:S01]  /*0790*/  SYNCS.EXCH.64 URZ, [UR7+0x58], UR10 ;  /* 0x0000580a07ff75b2 */ /* 0x0004620008000100 */
[----:B------:R2:W1:Y:S02]  /*07a0*/  SYNCS.EXCH.64 URZ, [UR7+0x68], UR4 ;  /* 0x0000680407ff75b2 */ /* 0x0004640008000100 */
[----:B--2---:R-:W-:Y:S01]  /*07b0*/  NOP ;  /* 0x0000000000007918 */ /* 0x004fe20000000000 */
.L_x_10:
[----:B------:R-:W2:Y:S01]  /*07c0*/  SHFL.IDX PT, R2, R173, RZ, 0x1f ;  /* 0x00001fffad027589 */ /* 0x000ea200000e0000 */
[----:B------:R-:W-:Y:S01]  /*07d0*/  NOP ;  /* 0x0000000000007918 */ /* 0x000fe20000000000 */
[----:B--2---:R-:W-:-:S13]  /*07e0*/  ISETP.NE.AND P0, PT, R2, 0x3, PT ;  /* 0x000000030200780c */ /* 0x004fda0003f05270 */
[----:B------:R-:W-:Y:S05]  /*07f0*/  @P0 BRA `(.L_x_11) ;  /* 0x0000000000300947 */ /* 0x000fea0003800000 */
[----:B-1----:R-:W1:Y:S01]  /*0800*/  S2UR UR5, SR_CgaCtaId ;  /* 0x00000000000579c3 */ /* 0x002e620000008800 */
        /* <DEDUP_REMOVED lines=8> */
[----:B-1----:R2:W1:Y:S01]  /*0890*/  SYNCS.EXCH.64 URZ, [UR5+0x70], UR10 ;  /* 0x0000700a05ff75b2 */ /* 0x0024620008000100 */
[----:B------:R2:W1:Y:S02]  /*08a0*/  SYNCS.EXCH.64 URZ, [UR5+0x78], UR10 ;  /* 0x0000780a05ff75b2 */ /* 0x0004640008000100 */
[----:B--2---:R-:W-:Y:S01]  /*08b0*/  NOP ;  /* 0x0000000000007918 */ /* 0x004fe20000000000 */
.L_x_11:
[----:B------:R-:W2:Y:S01]  /*08c0*/  SHFL.IDX PT, R2, R173, RZ, 0x1f ;  /* 0x00001fffad027589 */ /* 0x000ea200000e0000 */
[----:B------:R-:W-:Y:S01]  /*08d0*/  NOP ;  /* 0x0000000000007918 */ /* 0x000fe20000000000 */
[----:B--2---:R-:W-:-:S13]  /*08e0*/  ISETP.NE.AND P0, PT, R2, 0x4, PT ;  /* 0x000000040200780c */ /* 0x004fda0003f05270 */
[----:B------:R-:W-:Y:S05]  /*08f0*/  @P0 BRA `(.L_x_12) ;  /* 0x00000000004c0947 */ /* 0x000fea0003800000 */
[----:B-1----:R-:W1:Y:S01]  /*0900*/  S2UR UR5, SR_CgaCtaId ;  /* 0x00000000000579c3 */ /* 0x002e620000008800 */
[----:B------:R-:W-:Y:S01]  /*0910*/  UMOV UR9, 0x100 ;  /* 0x0000010000097882 */ /* 0x000fe20000000000 */
[----:B------:R-:W-:Y:S01]  /*0920*/  UMOV UR7, 0x400 ;  /* 0x0000040000077882 */ /* 0x000fe20000000000 */
[----:B------:R-:W-:Y:S01]  /*0930*/  USEL UR9, UR9, 0xe0, UP2 ;  /* 0x000000e009097887 */ /* 0x000fe20009000000 */
[----:B------:R-:W-:Y:S01]  /*0940*/  UMOV UR4, 0x1 ;  /* 0x0000000100047882 */ /* 0x000fe20000000000 */
[----:B------:R-:W-:Y:S01]  /*0950*/  ELECT P0, URZ, PT ;  /* 0x0000000000ff782f */ /* 0x000fe20003800000 */
[----:B------:R-:W-:-:S04]  /*0960*/  UIADD3 UR10, UPT, UPT, -UR4, 0x100000, URZ ;  /* 0x00100000040a7890 */ /* 0x000fc8000fffe1ff */
[----:B------:R-:W-:Y:S02]  /*0970*/  USHF.L.U32 UR11, UR10, 0xb, URZ ;  /* 0x0000000b0a0b7899 */ /* 0x000fe400080006ff */
[----:B------:R-:W-:Y:S02]  /*0980*/  USHF.L.U32 UR10, UR10, 0x1, URZ ;  /* 0x000000010a0a7899 */ /* 0x000fe400080006ff */
[----:B------:R-:W-:-:S04]  /*0990*/  UIADD3 UR12, UPT, UPT, -UR9, 0x100000, URZ ;  /* 0x00100000090c7890 */ /* 0x000fc8000fffe1ff */
[----:B------:R-:W-:Y:S02]  /*09a0*/  USHF.L.U32 UR13, UR12, 0xb, URZ ;  /* 0x0000000b0c0d7899 */ /* 0x000fe400080006ff */
[----:B------:R-:W-:Y:S02]  /*09b0*/  USHF.L.U32 UR12, UR12, 0x1, URZ ;  /* 0x000000010c0c7899 */ /* 0x000fe400080006ff */
[----:B-1----:R-:W-:Y:S01]  /*09c0*/  ULEA UR5, UR5, UR7, 0x18 ;  /* 0x0000000705057291 */ /* 0x002fe2000f8ec0ff */
[----:B------:R-:W1:Y:S11]  /*09d0*/  FENCE.VIEW.ASYNC.S ;  /* 0x00000000000073c6 */ /* 0x000e760000000000 */
[----:B-1----:R2:W1:Y:S01]  /*09e0*/  SYNCS.EXCH.64 URZ, [UR5+0x80], UR10 ;  /* 0x0000800a05ff75b2 */ /* 0x0024620008000100 */
[----:B------:R2:W1:Y:S01]  /*09f0*/  SYNCS.EXCH.64 URZ, [UR5+0x90], UR12 ;  /* 0x0000900c05ff75b2 */ /* 0x0004620008000100 */
[----:B------:R2:W1:Y:S01]  /*0a00*/  SYNCS.EXCH.64 URZ, [UR5+0x88], UR10 ;  /* 0x0000880a05ff75b2 */ /* 0x0004620008000100 */
[----:B------:R2:W1:Y:S02]  /*0a10*/  SYNCS.EXCH.64 URZ, [UR5+0x98], UR12 ;  /* 0x0000980c05ff75b2 */ /* 0x0004640008000100 */
[----:B--2---:R-:W-:Y:S01]  /*0a20*/  NOP ;  /* 0x0000000000007918 */ /* 0x004fe20000000000 */
.L_x_12:
        /* <DEDUP_REMOVED lines=20> */
[----:B------:R2:W1:Y:S01]  /*0b70*/  SYNCS.EXCH.64 URZ, [UR7+0xc8], UR4 ;  /* 0x0000c80407ff75b2 */ /* 0x0004620008000100 */
[----:B------:R2:W1:Y:S01]  /*0b80*/  SYNCS.EXCH.64 URZ, [UR7+0xb0], UR10 ;  /* 0x0000b00a07ff75b2 */ /* 0x0004620008000100 */
[----:B------:R2:W1:Y:S01]  /*0b90*/  SYNCS.EXCH.64 URZ, [UR7+0xd0], UR4 ;  /* 0x0000d00407ff75b2 */ /* 0x0004620008000100 */
[----:B------:R2:W1:Y:S01]  /*0ba0*/  SYNCS.EXCH.64 URZ, [UR7+0xb8], UR10 ;  /* 0x0000b80a07ff75b2 */ /* 0x0004620008000100 */
[----:B------:R2:W1:Y:S02]  /*0bb0*/  SYNCS.EXCH.64 URZ, [UR7+0xd8], UR4 ;  /* 0x0000d80407ff75b2 */ /* 0x0004640008000100 */
[----:B--2---:R-:W-:Y:S01]  /*0bc0*/  NOP ;  /* 0x0000000000007918 */ /* 0x004fe20000000000 */
.L_x_13:
        /* <DEDUP_REMOVED lines=18> */
.L_x_14:
[----:B-1----:R-:W1:Y:S01]  /*0cf0*/  S2UR UR5, SR_CTAID.X ;  /* 0x00000000000579c3 */ /* 0x002e620000002500 */
[----:B------:R-:W-:-:S05]  /*0d00*/  CS2R.32 R170, SR_CgaSize ;  /* 0x0000000000aa7805 */ /* 0x000fca0000008a00 */
[----:B------:R-:W-:-:S05]  /*0d10*/  IMAD R170, R170, -0xa0, RZ ;  /* 0xffffff60aaaa7824 */ /* 0x000fca00078e02ff */
[----:B------:R-:W-:-:S14]  /*0d20*/  R2UR UR9, R170 ;  /* 0x00000000aa0972ca */ /* 0x000fdc00000e0000 */
[----:B------:R-:W2:Y:S01]  /*0d30*/  LDCU UR9, c[0x0][UR9+0x2b0] ;  /* 0x00005600090977ac */ /* 0x000ea20008000800 */
[----:B------:R-:W-:Y:S01]  /*0d40*/  NOP ;  /* 0x0000000000007918 */ /* 0x000fe20000000000 */
[----:B------:R-:W-:-:S05]  /*0d50*/  CS2R.32 R170, SR_CgaSize ;  /* 0x0000000000aa7805 */ /* 0x000fca0000008a00 */
[----:B------:R-:W-:-:S05]  /*0d60*/  IMAD R170, R170, -0xa0, RZ ;  /* 0xffffff60aaaa7824 */ /* 0x000fca00078e02ff */
[----:B------:R-:W-:-:S14]  /*0d70*/  R2UR UR7, R170 ;  /* 0x00000000aa0772ca */ /* 0x000fdc00000e0000 */
[----:B------:R-:W3:Y:S01]  /*0d80*/  LDCU UR7, c[0x0][UR7+0x2b4] ;  /* 0x00005680070777ac */ /* 0x000ee20008000800 */
[----:B------:R-:W4:Y:S08]  /*0d90*/  S2UR UR4, SR_CTAID.Y ;  /* 0x00000000000479c3 */ /* 0x000f300000002600 */
[----:B------:R-:W3:Y:S01]  /*0da0*/  LDC R9, c[0x0][0xb24] ;  /* 0x0002c900ff097b82 */ /* 0x000ee20000000800 */
[----:B-1----:R-:W-:-:S02]  /*0db0*/  I2FP.F32.U32 R5, UR5 ;  /* 0x0000000500057c45 */ /* 0x002fc40008201000 */
[----:B------:R-:W-:-:S05]  /*0dc0*/  CS2R.32 R3, SR_CgaSize ;  /* 0x0000000000037805 */ /* 0x000fca0000008a00 */
[----:B------:R-:W-:-:S06]  /*0dd0*/  IMAD R3, R3, -0xa0, RZ ;  /* 0xffffff6003037824 */ /* 0x000fcc00078e02ff */
[----:B------:R-:W1:Y:S01]  /*0de0*/  LDC R3, c[0x0][R3+0x2a0] ;  /* 0x0000a80003037b82 */ /* 0x000e620000000800 */
[----:B------:R-:W-:Y:S01]  /*0df0*/  MOV R21, UR5 ;  /* 0x0000000500157c02 */ /* 0x000fe20008000f00 */
[----:B--2---:R-:W-:Y:S01]  /*0e00*/  FMUL R5, R5, UR9 ;  /* 0x0000000905057c20 */ /* 0x004fe20008400000 */
[----:B----4-:R-:W-:Y:S02]  /*0e10*/  I2FP.F32.U32 R4, UR4 ;  /* 0x0000000400047c45 */ /* 0x010fe40008201000 */
[----:B------:R-:W-:-:S05]  /*0e20*/  CS2R.32 R2, SR_CgaSize ;  /* 0x0000000000027805 */ /* 0x000fca0000008a00 */
[----:B------:R-:W-:-:S06]  /*0e30*/  IMAD R2, R2, -0xa0, RZ ;  /* 0xffffff6002027824 */ /* 0x000fcc00078e02ff */
[----:B------:R-:W2:Y:S01]  /*0e40*/  LDC R2, c[0x0][R2+0x2a4] ;  /* 0x0000a90002027b82 */ /* 0x000ea20000000800 */
[----:B------:R-:W4:Y:S01]  /*0e50*/  F2I.U32.TRUNC.NTZ R170, R5 ;  /* 0x0000000500aa7305 */ /* 0x000f22000020f000 */
[----:B------:R-:W-:Y:S01]  /*0e60*/  MOV R20, UR4 ;  /* 0x0000000400147c02 */ /* 0x000fe20008000f00 */
[----:B---3--:R-:W-:-:S05]  /*0e70*/  FMUL R4, R4, UR7 ;  /* 0x0000000704047c20 */ /* 0x008fca0008400000 */
[----:B------:R-:W-:Y:S01]  /*0e80*/  BAR.SYNC.DEFER_BLOCKING 0x0 ;  /* 0x0000000000007b1d */ /* 0x000fe20000010000 */
[----:B------:R-:W-:-:S05]  /*0e90*/  ISETP.GE.AND P0, PT, R9, 0x1, PT ;  /* 0x000000010900780c */ /* 0x000fca0003f06270 */
[----:B------:R-:W3:Y:S02]  /*0ea0*/  F2I.U32.TRUNC.NTZ R147, R4 ;  /* 0x0000000400937305 */ /* 0x000ee4000020f000 */
[----:B------:R-:W2:Y:S01]  /*0eb0*/  S2UR UR36, SR_CTAID.Z ;  /* 0x00000000002479c3 */ /* 0x000ea20000002700 */
[----:B----4-:R-:W-:-:S05]  /*0ec0*/  IADD3 R170, PT, PT, -R170, RZ, RZ ;  /* 0x000000ffaaaa7210 */ /* 0x010fca0007ffe1ff */
[----:B-1----:R-:W-:Y:S01]  /*0ed0*/  IMAD R170, R3, R170, UR5 ;  /* 0x0000000503aa7e24 */ /* 0x002fe2000f8e02aa */
[----:B---3--:R-:W-:-:S05]  /*0ee0*/  IADD3 R147, PT, PT, -R147, RZ, RZ ;  /* 0x000000ff93937210 */ /* 0x008fca0007ffe1ff */
[----:B--2---:R-:W-:Y:S01]  /*0ef0*/  IMAD R147, R2, R147, UR4 ;  /* 0x0000000402937e24 */ /* 0x004fe2000f8e0293 */
[----:B------:R-:W-:Y:S06]  /*0f00*/  @!P0 BRA `(.L_x_15) ;  /* 0x0000000000b88947 */ /* 0x000fec0003800000 */
[----:B------:R-:W1:Y:S01]  /*0f10*/  LDC.64 R4, c[0x0][0xb18] ;  /* 0x0002c600ff047b82 */ /* 0x000e620000000a00 */
[----:B------:R-:W-:-:S07]  /*0f20*/  ISETP.NE.AND P0, PT, R9, 0x1, PT ;  /* 0x000000010900780c */ /* 0x000fce0003f05270 */
[----:B------:R-:W2:Y:S08]  /*0f30*/  LDC R10, c[0x0][0xb0c] ;  /* 0x0002c300ff0a7b82 */ /* 0x000eb00000000800 */
[----:B------:R-:W3:Y:S08]  /*0f40*/  LDC R11, c[0x0][0x370] ;  /* 0x0000dc00ff0b7b82 */ /* 0x000ef00000000800 */
[----:B------:R-:W4:Y:S01]  /*0f50*/  LDC R12, c[0x0][0x374] ;  /* 0x0000dd00ff0c7b82 */ /* 0x000f220000000800 */
[----:B-1----:R-:W-:-:S07]  /*0f60*/  ISETP.NE.AND P1, PT, R4, 0x1, PT ;  /* 0x000000010400780c */ /* 0x002fce0003f25270 */
[----:B------:R-:W3:Y:S01]  /*0f70*/  LDC.64 R6, c[0x0][0xb10] ;  /* 0x0002c400ff067b82 */ /* 0x000ee20000000a00 */
[----:B--2---:R-:W-:-:S07]  /*0f80*/  ISETP.NE.AND P2, PT, R10, 0x1, PT ;  /* 0x000000010a00780c */ /* 0x004fce0003f45270 */
[----:B------:R-:W1:Y:S08]  /*0f90*/  LDC R8, c[0x0][0xb20] ;  /* 0x0002c800ff087b82 */ /* 0x000e700000000800 */
[----:B------:R-:W2:Y:S01]  /*0fa0*/  LDC.64 R2, c[0x0][0xb28] ;  /* 0x0002ca00ff027b82 */ /* 0x000ea20000000a00 */
[----:B----4-:R-:W-:-:S04]  /*0fb0*/  IMAD.HI.U32 R13, R12, R5, RZ ;  /* 0x000000050c0d7227 */ /* 0x010fc800078e00ff */
[----:B------:R-:W-:-:S04]  /*0fc0*/  IMAD.HI.U32 R5, R20, R5, RZ ;  /* 0x0000000514057227 */ /* 0x000fc800078e00ff */
[----:B---3--:R-:W-:-:S04]  /*0fd0*/  IMAD.HI.U32 R14, R11, R6, RZ ;  /* 0x000000060b0e7227 */ /* 0x008fc800078e00ff */
[C---:B------:R-:W-:Y:S01]  /*0fe0*/  IMAD.HI.U32 R16, R21.reuse, R6, RZ ;  /* 0x0000000615107227 */ /* 0x040fe200078e00ff */
[-C--:B------:R-:W-:Y:S02]  /*0ff0*/  @P2 SHF.R.U32.HI R11, RZ, R7.reuse, R14 ;  /* 0x00000007ff0b2219 */ /* 0x080fe4000001160e */
[-C--:B-1----:R-:W-:Y:S02]  /*1000*/  @P1 SHF.R.U32.HI R12, RZ, R8.reuse, R13 ;  /* 0x00000008ff0c1219 */ /* 0x082fe4000001160d */
[----:B------:R-:W-:Y:S02]  /*1010*/  SHF.R.U32.HI R5, RZ, R8, R5 ;  /* 0x00000008ff057219 */ /* 0x000fe40000011605 */
[----:B------:R-:W-:Y:S02]  /*1020*/  SHF.R.U32.HI R16, RZ, R7, R16 ;  /* 0x00000007ff107219 */ /* 0x000fe40000011610 */
[----:B------:R-:W-:Y:S01]  /*1030*/  SEL R5, R20, R5, !P1 ;  /* 0x0000000514057207 */ /* 0x000fe20004800000 */
[----:B--2---:R-:W-:Y:S01]  /*1040*/  IMAD.HI.U32 R14, R12, R2, RZ ;  /* 0x000000020c0e7227 */ /* 0x004fe200078e00ff */
[----:B------:R-:W-:-:S02]  /*1050*/  SEL R7, R21, R16, !P2 ;  /* 0x0000001015077207 */ /* 0x000fc40005000000 */
[----:B------:R-:W-:Y:S01]  /*1060*/  IADD3 R13, PT, PT, -R5, RZ, RZ ;  /* 0x000000ff050d7210 */ /* 0x000fe20007ffe1ff */
[----:B------:R-:W-:Y:S01]  /*1070*/  IMAD.HI.U32 R6, R11, R2, RZ ;  /* 0x000000020b067227 */ /* 0x000fe200078e00ff */
[----:B------:R-:W-:-:S03]  /*1080*/  @P0 SHF.R.U32.HI R12, RZ, R3, R14 ;  /* 0x00000003ff0c0219 */ /* 0x000fc6000001160e */
[----:B------:R-:W-:Y:S01]  /*1090*/  IMAD R13, R4, R13, R20 ;  /* 0x0000000d040d7224 */ /* 0x000fe200078e0214 */
[----:B------:R-:W-:Y:S01]  /*10a0*/  @P0 SHF.R.U32.HI R11, RZ, R3, R6 ;  /* 0x00000003ff0b0219 */ /* 0x000fe20000011606 */
[----:B------:R-:W-:-:S04]  /*10b0*/  IMAD R12, R12, R9, RZ ;  /* 0x000000090c0c7224 */ /* 0x000fc800078e02ff */
[----:B------:R-:W-:Y:S01]  /*10c0*/  IMAD R6, R11, R9, RZ ;  /* 0x000000090b067224 */ /* 0x000fe200078e02ff */
[----:B------:R-:W-:-:S04]  /*10d0*/  ISETP.GE.AND P1, PT, R5, R12, PT ;  /* 0x0000000c0500720c */ /* 0x000fc80003f26270 */
[----:B------:R-:W-:Y:S01]  /*10e0*/  ISETP.GE.OR P1, PT, R7, R6, P1 ;  /* 0x000000060700720c */ /* 0x000fe20000f26670 */
[----:B------:R-:W-:-:S05]  /*10f0*/  IMAD.HI.U32 R6, R5, R2, RZ ;  /* 0x0000000205067227 */ /* 0x000fca00078e00ff */
[----:B------:R-:W-:-:S04]  /*1100*/  SHF.R.U32.HI R6, RZ, R3, R6 ;  /* 0x00000003ff067219 */ /* 0x000fc80000011606 */
[----:B------:R-:W-:-:S03]  /*1110*/  SEL R6, R5, R6, !P0 ;  /* 0x0000000605067207 */ /* 0x000fc60004000000 */
[----:B------:R-:W-:Y:S01]  /*1120*/  @!P1 IMAD.HI.U32 R8, R7, R2, RZ ;  /* 0x0000000207089227 */ /* 0x000fe200078e00ff */
[----:B------:R-:W-:-:S04]  /*1130*/  IADD3 R2, PT, PT, -R6, RZ, RZ ;  /* 0x000000ff06027210 */ /* 0x000fc80007ffe1ff */
[----:B------:R-:W-:Y:S01]  /*1140*/  @!P1 SHF.R.U32.HI R8, RZ, R3, R8 ;  /* 0x00000003ff089219 */ /* 0x000fe20000011608 */
[----:B------:R-:W-:-:S03]  /*1150*/  IMAD R2, R9, R2, R5 ;  /* 0x0000000209027224 */ /* 0x000fc600078e0205 */
[----:B------:R-:W-:-:S05]  /*1160*/  @!P1 SEL R3, R7, R8, !P0 ;  /* 0x0000000807039207 */ /* 0x000fca0004000000 */
[--C-:B------:R-:W-:Y:S02]  /*1170*/  @!P1 IMAD.IADD R6, R6, 0x1, -R3.reuse ;  /* 0x0000000106069824 */ /* 0x100fe400078e0a03 */
[----:B------:R-:W-:Y:S01]  /*1180*/  @!P1 IMAD R3, R2, R11, R3 ;  /* 0x0000000b02039224 */ /* 0x000fe200078e0203 */
[----:B------:R-:W-:Y:S01]  /*1190*/  IADD3 R2, PT, PT, -R7, RZ, RZ ;  /* 0x000000ff07027210 */ /* 0x000fe20007ffe1ff */
[----:B------:R-:W-:Y:S02]  /*11a0*/  @!P1 IMAD R5, R6, R9, R7 ;  /* 0x0000000906059224 */ /* 0x000fe400078e0207 */
[----:B------:R-:W-:Y:S02]  /*11b0*/  @!P1 IMAD.MOV.U32 R7, RZ, RZ, R3 ;  /* 0x000000ffff079224 */ /* 0x000fe400078e0003 */
[----:B------:R-:W-:Y:S02]  /*11c0*/  IMAD R2, R10, R2, R21 ;  /* 0x000000020a027224 */ /* 0x000fe400078e0215 */
[----:B------:R-:W-:-:S02]  /*11d0*/  IMAD R20, R5, R4, R13 ;  /* 0x0000000405147224 */ /* 0x000fc400078e020d */
[----:B------:R-:W-:Y:S02]  /*11e0*/  IMAD R21, R7, R10, R2 ;  /* 0x0000000a07157224 */ /* 0x000fe400078e0202 */
.L_x_15:
[----:B------:R-:W1:Y:S01]  /*11f0*/  LDCU UR4, c[0x0][0xb30] ;  /* 0x00016600ff0477ac */ /* 0x000e620008000800 */
[----:B------:R-:W2:Y:S08]  /*1200*/  S2UR UR37, SR_CgaCtaId ;  /* 0x00000000002579c3 */ /* 0x000eb00000008800 */
[----:B------:R-:W3:Y:S01]  /*1210*/  LDC R72, c[0x0][0xb24] ;  /* 0x0002c900ff487b82 */ /* 0x000ee20000000800 */
[----:B-1----:R-:W-:-:S09]  /*1220*/  UISETP.NE.AND UP1, UPT, UR4, 0x1, UPT ;  /* 0x000000010400788c */ /* 0x002fd2000bf25270 */
[----:B--2---:R-:W-:Y:S05]  /*1230*/  BRA.U UP1, `(.L_x_16) ;  /* 0x0000000101407547 */ /* 0x004fea000b800000 */
[----:B------:R-:W1:Y:S08]  /*1240*/  LDC.64 R4, c[0x0][0xb10] ;  /* 0x0002c400ff047b82 */ /* 0x000e700000000a00 */
[----:B------:R-:W2:Y:S08]  /*1250*/  LDC.64 R2, c[0x0][0xb18] ;  /* 0x0002c600ff027b82 */ /* 0x000eb00000000a00 */
[----:B------:R-:W4:Y:S08]  /*1260*/  LDC R6, c[0x0][0xb20] ;  /* 0x0002c800ff067b82 */ /* 0x000f300000000800 */
[----:B------:R-:W3:Y:S01]  /*1270*/  LDC R8, c[0x0][0xb0c] ;  /* 0x0002c300ff087b82 */ /* 0x000ee20000000800 */
[----:B-1----:R-:W-:-:S05]  /*1280*/  IMAD.HI.U32 R4, R21, R4, RZ ;  /* 0x0000000415047227 */ /* 0x002fca00078e00ff */
[----:B------:R-:W-:Y:S01]  /*1290*/  SHF.R.U32.HI R4, RZ, R5, R4 ;  /* 0x00000005ff047219 */ /* 0x000fe20000011604 */
[----:B--2---:R-:W-:Y:S01]  /*12a0*/  IMAD.HI.U32 R3, R20, R3, RZ ;  /* 0x0000000314037227 */ /* 0x004fe200078e00ff */
[----:B------:R-:W-:-:S04]  /*12b0*/  ISETP.NE.AND P0, PT, R2, 0x1, PT ;  /* 0x000000010200780c */ /* 0x000fc80003f05270 */
[----:B----4-:R-:W-:-:S04]  /*12c0*/  SHF.R.U32.HI R3, RZ, R6, R3 ;  /* 0x00000006ff037219 */ /* 0x010fc80000011603 */
[----:B------:R-:W-:Y:S02]  /*12d0*/  SEL R3, R20, R3, !P0 ;  /* 0x0000000314037207 */ /* 0x000fe40004000000 */
[----:B---3--:R-:W-:-:S04]  /*12e0*/  ISETP.NE.AND P1, PT, R8, 0x1, PT ;  /* 0x000000010800780c */ /* 0x008fc80003f25270 */
[----:B------:R-:W-:-:S05]  /*12f0*/  SEL R4, R21, R4, !P1 ;  /* 0x0000000415047207 */ /* 0x000fca0004800000 */
[----:B------:R-:W-:Y:S02]  /*1300*/  IMAD.IADD R5, R3, 0x1, -R4 ;  /* 0x0000000103057824 */ /* 0x000fe400078e0a04 */
[----:B------:R-:W-:Y:S02]  /*1310*/  IMAD.IADD R3, R4, 0x1, -R3 ;  /* 0x0000000104037824 */ /* 0x000fe400078e0a03 */
[----:B------:R-:W-:Y:S02]  /*1320*/  IMAD R21, R5, R8, R21 ;  /* 0x0000000805157224 */ /* 0x000fe400078e0215 */
[----:B------:R-:W-:-:S07]  /*1330*/  IMAD R20, R3, R2, R20 ;  /* 0x0000000203147224 */ /* 0x000fce00078e0214 */
.L_x_16:
[----:B------:R-:W-:Y:S01]  /*1340*/  BAR.SYNC.DEFER_BLOCKING 0x0 ;  /* 0x0000000000007b1d */ /* 0x000fe20000010000 */
[----:B------:R-:W-:Y:S01]  /*1350*/  UISETP.NE.AND UP1, UPT, UR8, 0x2, UPT ;  /* 0x000000020800788c */ /* 0x000fe2000bf25270 */
[----:B------:R-:W-:Y:S02]  /*1360*/  ISETP.NE.OR P5, PT, R0, 0x2, !P5 ;  /* 0x000000020000780c */ /* 0x000fe40006fa5670 */
[----:B------:R-:W-:-:S06]  /*1370*/  LOP3.LUT R2, R189, 0x1f, RZ, 0xc0, !PT ;  /* 0x0000001fbd027812 */ /* 0x000fcc00078ec0ff */
[----:B------:R-:W-:Y:S05]  /*1380*/  BRA.U UP1, `(.L_x_17) ;  /* 0x0000001101787547 */ /* 0x000fea000b800000 */
[----:B------:R-:W1:Y:S01]  /*1390*/  LDCU UR13, c[0x0][0x38c] ;  /* 0x00007180ff0d77ac */ /* 0x000e620008000800 */
[----:B------:R-:W2:Y:S01]  /*13a0*/  LDC R9, c[0x0][0x370] ;  /* 0x0000dc00ff097b82 */ /* 0x000ea20000000800 */
[----:B------:R-:W-:Y:S01]  /*13b0*/  PLOP3.LUT P1, PT, PT, PT, UP2, 0x80, 0x8 ;  /* 0x000000000008781c */ /* 0x000fe20003f2f028 */
[----:B------:R-:W-:Y:S01]  /*13c0*/  IMAD.MOV.U32 R15, RZ, RZ, 0x1 ;  /* 0x00000001ff0f7424 */ /* 0x000fe200078e00ff */
[----:B------:R-:W-:Y:S01]  /*13d0*/  ISETP.EQ.OR P4, PT, R2, RZ, P5 ;  /* 0x000000ff0200720c */ /* 0x000fe20002f82670 */
[----:B------:R-:W-:Y:S01]  /*13e0*/  IMAD.MOV.U32 R14, RZ, RZ, RZ ;  /* 0x000000ffff0e7224 */ /* 0x000fe200078e00ff */
[----:B------:R-:W-:Y:S02]  /*13f0*/  PLOP3.LUT P1, PT, P1, PT, PT, 0x8, 0x80 ;  /* 0x000000000080781c */ /* 0x000fe40000f2e170 */
[----:B------:R-:W-:Y:S01]  /*1400*/  CS2R R12, SRZ ;  /* 0x00000000000c7805 */ /* 0x000fe2000001ff00 */
[----:B------:R-:W-:Y:S01]  /*1410*/  IMAD.MOV.U32 R10, RZ, RZ, 0x1 ;  /* 0x00000001ff0a7424 */ /* 0x000fe200078e00ff */
[----:B------:R-:W4:Y:S01]  /*1420*/  LDC R0, c[0x0][0x374] ;  /* 0x0000dd00ff007b82 */ /* 0x000f220000000800 */
[----:B------:R-:W2:Y:S01]  /*1430*/  LDCU.64 UR22, c[0x0][0x348] ;  /* 0x00006900ff1677ac */ /* 0x000ea20008000a00 */
[----:B------:R-:W-:Y:S01]  /*1440*/  UMOV UR6, URZ ;  /* 0x000000ff00067c82 */ /* 0x000fe20008000000 */
[----:B-1----:R-:W-:-:S04]  /*1450*/  UIADD3 UR5, UPT, UPT, UR13, 0x1f, URZ ;  /* 0x0000001f0d057890 */ /* 0x002fc8000fffe0ff */
[----:B------:R-:W-:-:S04]  /*1460*/  USHF.R.S32.HI UR4, URZ, 0x1f, UR5 ;  /* 0x0000001fff047899 */ /* 0x000fc80008011405 */
[----:B------:R-:W-:-:S04]  /*1470*/  ULEA.HI UR4, UR4, UR5, URZ, 0x5 ;  /* 0x0000000504047291 */ /* 0x000fc8000f8f28ff */
[----:B------:R-:W-:Y:S02]  /*1480*/  USHF.R.S32.HI UR15, URZ, 0x5, UR4 ;  /* 0x00000005ff0f7899 */ /* 0x000fe40008011404 */
[----:B------:R-:W-:Y:S02]  /*1490*/  UIADD3 UR4, UPT, UPT, UR13, -0x1, URZ ;  /* 0xffffffff0d047890 */ /* 0x000fe4000fffe0ff */
[----:B------:R-:W-:Y:S02]  /*14a0*/  UISETP.LT.U32.AND UP0, UPT, UR15, 0x5, UPT ;  /* 0x000000050f00788c */ /* 0x000fe4000bf01070 */
[----:B------:R-:W-:Y:S02]  /*14b0*/  UISETP.GE.U32.AND UP1, UPT, UR4, -0x3f, UPT ;  /* 0xffffffc10400788c */ /* 0x000fe4000bf26070 */
[----:B------:R-:W-:Y:S02]  /*14c0*/  USEL UR14, UR15, 0x5, UP0 ;  /* 0x000000050f0e7887 */ /* 0x000fe40008000000 */
[----:B------:R-:W-:-:S02]  /*14d0*/  UIADD3 UR13, UPT, UPT, UR13, 0x3e, URZ ;  /* 0x0000003e0d0d7890 */ /* 0x000fc4000fffe0ff */
[----:B------:R-:W-:Y:S02]  /*14e0*/  UIADD3 UR5, UPT, UPT, UR14, -0x1, URZ ;  /* 0xffffffff0e057890 */ /* 0x000fe4000fffe0ff */
[----:B------:R-:W-:-:S03]  /*14f0*/  UIADD3 UR7, UPT, UPT, UR15, -UR14, URZ ;  /* 0x8000000e0f077290 */ /* 0x000fc6000fffe0ff */
[----:B------:R-:W-:-:S04]  /*1500*/  @UP1 UIADD3 UR5, UPT, UPT, UR14, URZ, URZ ;  /* 0x000000ff0e051290 */ /* 0x000fc8000fffe0ff */
[----:B--2---:R-:W-:-:S12]  /*1510*/  UIADD3 UR5, UPT, UPT, UR5, 0x1, URZ ;  /* 0x0000000105057890 */ /* 0x004fd8000fffe0ff */
.L_x_35:
[----:B------:R-:W-:Y:S01]  /*1520*/  UISETP.NE.AND UP0, UPT, UR37, URZ, UPT ;  /* 0x000000ff2500728c */ /* 0x000fe2000bf05270 */
[----:B------:R-:W1:Y:S08]  /*1530*/  S2UR UR37, SR_CgaCtaId ;  /* 0x00000000002579c3 */ /* 0x000e700000008800 */
[----:B------:R-:W-:Y:S05]  /*1540*/  BRA.U UP0, `(.L_x_18) ;  /* 0x0000000100347547 */ /* 0x000fea000b800000 */
[----:B------:R-:W2:Y:S01]  /*1550*/  S2R R2, SR_CgaCtaId ;  /* 0x0000000000027919 */ /* 0x000ea20000008800 */
[----:B------:R-:W-:-:S04]  /*1560*/  MOV R3, 0x400 ;  /* 0x0000040000037802 */ /* 0x000fc80000000f00 */
[----:B--2---:R-:W-:Y:S02]  /*1570*/  LEA R3, R2, R3, 0x18 ;  /* 0x0000000302037211 */ /* 0x004fe400078ec0ff */
[----:B------:R-:W-:-:S03]  /*1580*/  SHF.L.U32 R2, R10, 0x1f, RZ ;  /* 0x0000001f0a027819 */ /* 0x000fc600000006ff */
[----:B------:R-:W-:-:S04]  /*1590*/  IMAD R3, R12, 0x8, R3 ;  /* 0x000000080c037824 */ /* 0x000fc800078e0203 */
[----:B------:R-:W2:Y:S02]  /*15a0*/  SYNCS.PHASECHK.TRANS64.TRYWAIT P0, [R3+URZ+0xf0], R2 ;  /* 0x0000f002030075a7 */ /* 0x000ea400080011ff */
[----:B--2---:R-:W-:Y:S05]  /*15b0*/  @!P0 BRA `(.L_x_19) ;  /* 0x0000006800e48947 */ /* 0x004fea0003800000 */
.L_x_107:
[----:B------:R-:W-:Y:S01]  /*15c0*/  VIADD R12, R12, 0x1 ;  /* 0x000000010c0c7836 */ /* 0x000fe20000000000 */
[----:B------:R2:W-:Y:S04]  /*15d0*/  SYNCS.ARRIVE.TRANS64.A1T0 RZ, [R3+URZ+0xe0], RZ ;  /* 0x0000e0ff03ff79a7 */ /* 0x0005e800081000ff */
[----:B------:R-:W-:-:S04]  /*15e0*/  ISETP.NE.AND P0, PT, R12, 0x2, PT ;  /* 0x000000020c00780c */ /* 0x000fc80003f05270 */
[----:B------:R-:W-:Y:S02]  /*15f0*/  SEL R12, R12, RZ, P0 ;  /* 0x000000ff0c0c7207 */ /* 0x000fe40000000000 */
[----:B--2---:R-:W-:-:S04]  /*1600*/  SEL R3, RZ, 0x1, P0 ;  /* 0x00000001ff037807 */ /* 0x004fc80000000000 */
[----:B------:R-:W-:-:S07]  /*1610*/  LOP3.LUT R10, R10, R3, RZ, 0x3c, !PT ;  /* 0x000000030a0a7212 */ /* 0x000fce00078e3cff */
.L_x_18:
[----:B------:R-:W-:Y:S01]  /*1620*/  UMOV UR4, 0x400 ;  /* 0x0000040000047882 */ /* 0x000fe20000000000 */
[----:B------:R-:W-:Y:S01]  /*1630*/  SHF.L.U32 R2, R15, 0x1f, RZ ;  /* 0x0000001f0f027819 */ /* 0x000fe200000006ff */
[----:B-1----:R-:W-:Y:S01]  /*1640*/  ULEA UR4, UR37, UR4, 0x18 ;  /* 0x0000000425047291 */ /* 0x002fe2000f8ec0ff */
[----:B------:R-:W-:Y:S01]  /*1650*/  R2UR UR35, R21 ;  /* 0x00000000152372ca */ /* 0x000fe200000e0000 */
[----:B------:R-:W-:Y:S01]  /*1660*/  UISETP.GE.U32.AND UP0, UPT, UR13, 0x3f, UPT ;  /* 0x0000003f0d00788c */ /* 0x000fe2000bf06070 */
[----:B------:R-:W-:Y:S01]  /*1670*/  R2UR UR11, R20 ;  /* 0x00000000140b72ca */ /* 0x000fe200000e0000 */
[----:B------:R-:W-:Y:S01]  /*1680*/  ULEA UR8, UR6, UR4, 0x3 ;  /* 0x0000000406087291 */ /* 0x000fe2000f8e18ff */
[----:B------:R-:W-:-:S08]  /*1690*/  UMOV UR24, URZ ;  /* 0x000000ff00187c82 */ /* 0x000fd00008000000 */
[----:B------:R1:W2:Y:S01]  /*16a0*/  SYNCS.PHASECHK.TRANS64.TRYWAIT P0, [UR8+0x28], R2 ;  /* 0x00002802ff0075a7 */ /* 0x0002a20008001108 */
[----:B------:R-:W-:Y:S02]  /*16b0*/  USHF.L.U32 UR35, UR35, 0x7, URZ ;  /* 0x0000000723237899 */ /* 0x000fe400080006ff */
[----:B------:R-:W-:Y:S01]  /*16c0*/  USHF.L.U32 UR11, UR11, 0x7, URZ ;  /* 0x000000070b0b7899 */ /* 0x000fe200080006ff */
[----:B------:R-:W-:Y:S11]  /*16d0*/  BRA.U !UP0, `(.L_x_20) ;  /* 0x0000000108a47547 */ /* 0x000ff6000b800000 */
[----:B------:R-:W-:Y:S01]  /*16e0*/  UMOV UR16, URZ ;  /* 0x000000ff00107c82 */ /* 0x000fe20008000000 */
[----:B------:R-:W-:-:S05]  /*16f0*/  UMOV UR17, UR6 ;  /* 0x0000000600117c82 */ /* 0x000fca0008000000 */
.L_x_25:
[----:B-1----:R-:W-:Y:S01]  /*1700*/  ULEA UR33, UR17, UR4, 0x3 ;  /* 0x0000000411217291 */ /* 0x002fe2000f8e18ff */
[----:B--2---:R-:W-:Y:S01]  /*1710*/  @!P5 MOV R3, 0x2000 ;  /* 0x000020000003d802 */ /* 0x004fe20000000f00 */
[----:B--2---:R-:W-:Y:S10]  /*1720*/  @P0 BRA `(.L_x_21) ;  /* 0x00000000000c0947 */ /* 0x004ff40003800000 */
[----:B------:R-:W-:-:S04]  /*1730*/  SHF.L.U32 R5, R15, 0x1f, RZ ;  /* 0x0000001f0f057819 */ /* 0x000fc800000006ff */
[----:B------:R-:W2:Y:S02]  /*1740*/  SYNCS.PHASECHK.TRANS64.TRYWAIT P0, [UR33+0x28], R5 ;  /* 0x00002805ff0075a7 */ /* 0x000ea40008001121 */
[----:B--2---:R-:W-:Y:S05]  /*1750*/  @!P0 BRA `(.L_x_22) ;  /* 0x0000006800908947 */ /* 0x004fea0003800000 */
.L_x_21:
[----:B------:R2:W-:Y:S01]  /*1760*/  @!P5 SYNCS.ARRIVE.TRANS64 RZ, [UR33], R3 ;  /* 0x00000003ffffd9a7 */ /* 0x0005e20008000021 */
[----:B------:R-:W-:Y:S04]  /*1770*/  BSSY.RECONVERGENT B0, `(.L_x_23) ;  /* 0x0000003000007945 */ /* 0x000fe80003800200 */
[----:B------:R-:W-:Y:S05]  /*1780*/  @P4 BRA `(.L_x_24) ;  /* 0x0000000000044947 */ /* 0x000fea0003800000 */
[----:B------:R-:W-:Y:S05]  /*1790*/  BPT.TRAP 0x1 ;  /* 0x000000040000795c */ /* 0x000fea0000300000 */
.L_x_24:
[----:B------:R-:W-:Y:S05]  /*17a0*/  BSYNC.RECONVERGENT B0 ;  /* 0x0000000000007941 */ /* 0x000fea0003800200 */
.L_x_23:
[----:B------:R-:W-:Y:S02]  /*17b0*/  UIADD3 UR6, UPT, UPT, UR17, 0x1, URZ ;  /* 0x0000000111067890 */ /* 0x000fe4000fffe0ff */
[----:B------:R-:W-:Y:S02]  /*17c0*/  UIADD3 UR26, UP1, UPT, UR22, 0x80, URZ ;  /* 0x00000080161a7890 */ /* 0x000fe4000ff3e0ff */
[----:B------:R-:W-:Y:S02]  /*17d0*/  UISETP.NE.AND UP0, UPT, UR6, 0x5, UPT ;  /* 0x000000050600788c */ /* 0x000fe4000bf05270 */
[----:B------:R-:W-:Y:S02]  /*17e0*/  USHF.L.U32 UR34, UR16, 0x5, URZ ;  /* 0x0000000510227899 */ /* 0x000fe400080006ff */
[----:B------:R-:W-:Y:S02]  /*17f0*/  USEL UR9, URZ, 0x1, UP0 ;  /* 0x00000001ff097887 */ /* 0x000fe40008000000 */
[----:B------:R-:W-:-:S02]  /*1800*/  USEL UR6, UR6, URZ, UP0 ;  /* 0x000000ff06067287 */ /* 0x000fc40008000000 */
[----:B------:R-:W-:Y:S02]  /*1810*/  UIADD3 UR20, UP0, UPT, UR22, 0x180, URZ ;  /* 0x0000018016147890 */ /* 0x000fe4000ff1e0ff */
[----:B------:R-:W-:Y:S01]  /*1820*/  ULEA UR8, UR6, UR4, 0x3 ;  /* 0x0000000406087291 */ /* 0x000fe2000f8e18ff */
[----:B------:R-:W-:Y:S01]  /*1830*/  LOP3.LUT R15, R15, UR9, RZ, 0x3c, !PT ;  /* 0x000000090f0f7c12 */ /* 0x000fe2000f8e3cff */
[----:B------:R-:W-:Y:S02]  /*1840*/  UIADD3.X UR27, UPT, UPT, URZ, UR23, URZ, UP1, !UPT ;  /* 0x00000017ff1b7290 */ /* 0x000fe40008ffe4ff */
[----:B------:R-:W-:Y:S01]  /*1850*/  UIADD3.X UR21, UPT, UPT, URZ, UR23, URZ, UP0, !UPT ;  /* 0x00000017ff157290 */ /* 0x000fe200087fe4ff */
[----:B-1----:R-:W-:Y:S01]  /*1860*/  SHF.L.U32 R2, R15, 0x1f, RZ ;  /* 0x0000001f0f027819 */ /* 0x002fe200000006ff */
[----:B------:R-:W-:Y:S01]  /*1870*/  UMOV UR18, 0x0 ;  /* 0x0000000000127882 */ /* 0x000fe20000000000 */
[----:B------:R-:W-:Y:S01]  /*1880*/  UMOV UR19, 0x10000000 ;  /* 0x1000000000137882 */ /* 0x000fe20000000000 */
[----:B------:R-:W-:Y:S01]  /*1890*/  UMOV UR12, UR36 ;  /* 0x00000024000c7c82 */ /* 0x000fe20008000000 */
[----:B------:R1:W1:Y:S01]  /*18a0*/  SYNCS.PHASECHK.TRANS64.TRYWAIT P0, [UR8+0x28], R2 ;  /* 0x00002802ff0075a7 */ /* 0x0002620008001108 */
[----:B------:R-:W-:Y:S01]  /*18b0*/  ULEA UR8, UR17, UR4, 0xc ;  /* 0x0000000411087291 */ /* 0x000fe2000f8e60ff */
[----:B------:R-:W-:Y:S01]  /*18c0*/  UMOV UR9, UR33 ;  /* 0x0000002100097c82 */ /* 0x000fe20008000000 */
[----:B------:R-:W-:-:S02]  /*18d0*/  UMOV UR10, UR34 ;  /* 0x00000022000a7c82 */ /* 0x000fc40008000000 */
[----:B------:R-:W-:Y:S02]  /*18e0*/  UIADD3 UR32, UPT, UPT, UR8, 0x8400, URZ ;  /* 0x0000840008207890 */ /* 0x000fe4000fffe0ff */
[----:B------:R-:W-:Y:S02]  /*18f0*/  UIADD3 UR8, UPT, UPT, UR8, 0xd400, URZ ;  /* 0x0000d40008087890 */ /* 0x000fe4000fffe0ff */
[----:B------:R-:W-:Y:S01]  /*1900*/  UIADD3 UR16, UPT, UPT, UR16, 0x1, URZ ;  /* 0x0000000110107890 */ /* 0x000fe2000fffe0ff */
[----:B------:R-:W-:Y:S01]  /*1910*/  UMOV UR24, UR5 ;  /* 0x0000000500187c82 */ /* 0x000fe20008000000 */
[----:B------:R-:W-:Y:S02]  /*1920*/  UMOV UR17, UR6 ;  /* 0x0000000600117c82 */ /* 0x000fe40008000000 */
[----:B------:R-:W-:Y:S01]  /*1930*/  UISETP.NE.AND UP0, UPT, UR16, UR5, UPT ;  /* 0x000000051000728c */ /* 0x000fe2000bf05270 */
[----:B------:R1:W-:Y:S02]  /*1940*/  UTMALDG.3D [UR32], [UR26], desc[UR18] ;  /* 0x000012201a0075b4 */ /* 0x0003e40008011000 */
[----:B------:R1:W-:Y:S06]  /*1950*/  UTMALDG.3D [UR8], [UR20], desc[UR18] ;  /* 0x00001208140075b4 */ /* 0x0003ec0008011000 */
[----:B------:R-:W-:Y:S05]  /*1960*/  BRA.U UP0, `(.L_x_25) ;  /* 0xfffffffd00647547 */ /* 0x000fea000b83ffff */
.L_x_20:
[----:B-1----:R-:W-:Y:S01]  /*1970*/  ULEA UR8, UR6, UR4, 0x3 ;  /* 0x0000000406087291 */ /* 0x002fe2000f8e18ff */
[----:B------:R-:W-:Y:S01]  /*1980*/  SHF.L.U32 R2, R15, 0x1f, RZ ;  /* 0x0000001f0f027819 */ /* 0x000fe200000006ff */
[----:B------:R-:W-:Y:S01]  /*1990*/  @!P1 SYNCS.ARRIVE.TRANS64.A1T0 RZ, [UR4+0x78], RZ ;  /* 0x000078ffffff99a7 */ /* 0x000fe20008100004 */
[----:B------:R-:W-:-:S06]  /*19a0*/  UISETP.GT.AND UP0, UPT, UR15, UR14, UPT ;  /* 0x0000000e0f00728c */ /* 0x000fcc000bf04270 */
[----:B--2---:R1:W2:Y:S03]  /*19b0*/  SYNCS.PHASECHK.TRANS64.TRYWAIT P0, [UR8+0x28], R2 ;  /* 0x00002802ff0075a7 */ /* 0x0042a60008001108 */
[----:B------:R-:W-:Y:S05]  /*19c0*/  BRA.U !UP0, `(.L_x_26) ;  /* 0x0000000108a87547 */ /* 0x000fea000b800000 */
[----:B------:R-:W-:Y:S01]  /*19d0*/  UIADD3 UR21, UPT, UPT, UR7, UR24, URZ ;  /* 0x0000001807157290 */ /* 0x000fe2000fffe0ff */
[----:B------:R-:W-:-:S11]  /*19e0*/  UMOV UR25, UR6 ;  /* 0x0000000600197c82 */ /* 0x000fd60008000000 */
.L_x_31:
[----:B-1----:R-:W-:Y:S01]  /*19f0*/  ULEA UR17, UR25, UR4, 0x3 ;  /* 0x0000000419117291 */ /* 0x002fe2000f8e18ff */
[----:B--2---:R-:W-:Y:S01]  /*1a00*/  @!P5 MOV R3, 0x2000 ;  /* 0x000020000003d802 */ /* 0x004fe20000000f00 */
[----:B--2---:R-:W-:Y:S10]  /*1a10*/  @P0 BRA `(.L_x_27) ;  /* 0x00000000000c0947 */ /* 0x004ff40003800000 */
[----:B------:R-:W-:-:S04]  /*1a20*/  SHF.L.U32 R5, R15, 0x1f, RZ ;  /* 0x0000001f0f057819 */ /* 0x000fc800000006ff */
[----:B------:R-:W2:Y:S02]  /*1a30*/  SYNCS.PHASECHK.TRANS64.TRYWAIT P0, [UR17+0x28], R5 ;  /* 0x00002805ff0075a7 */ /* 0x000ea40008001111 */
[----:B--2---:R-:W-:Y:S05]  /*1a40*/  @!P0 BRA `(.L_x_28) ;  /* 0x0000006400ec8947 */ /* 0x004fea0003800000 */
.L_x_27:
[----:B------:R2:W-:Y:S01]  /*1a50*/  @!P5 SYNCS.ARRIVE.TRANS64 RZ, [UR17], R3 ;  /* 0x00000003ffffd9a7 */ /* 0x0005e20008000011 */
[----:B------:R-:W-:Y:S04]  /*1a60*/  BSSY.RECONVERGENT B0, `(.L_x_29) ;  /* 0x0000003000007945 */ /* 0x000fe80003800200 */
[----:B------:R-:W-:Y:S05]  /*1a70*/  @P4 BRA `(.L_x_30) ;  /* 0x0000000000044947 */ /* 0x000fea0003800000 */
[----:B------:R-:W-:Y:S05]  /*1a80*/  BPT.TRAP 0x1 ;  /* 0x000000040000795c */ /* 0x000fea0000300000 */
.L_x_30:
[----:B------:R-:W-:Y:S05]  /*1a90*/  BSYNC.RECONVERGENT B0 ;  /* 0x0000000000007941 */ /* 0x000fea0003800200 */
.L_x_29:
        /* <DEDUP_REMOVED lines=20> */
[----:B------:R-:W-:Y:S01]  /*1be0*/  UIADD3 UR8, UPT, UPT, UR8, 0xd400, URZ ;  /* 0x0000d40008087890 */ /* 0x000fe2000fffe0ff */
[----:B------:R-:W-:Y:S01]  /*1bf0*/  UMOV UR9, UR17 ;  /* 0x0000001100097c82 */ /* 0x000fe20008000000 */
[----:B------:R-:W-:Y:S01]  /*1c00*/  UMOV UR10, UR18 ;  /* 0x00000012000a7c82 */ /* 0x000fe20008000000 */
[----:B------:R-:W-:Y:S01]  /*1c10*/  UIADD3 UR24, UPT, UPT, UR24, 0x1, URZ ;  /* 0x0000000118187890 */ /* 0x000fe2000fffe0ff */
[----:B------:R-:W-:-:S03]  /*1c20*/  UMOV UR25, UR6 ;  /* 0x0000000600197c82 */ /* 0x000fc60008000000 */
[----:B------:R1:W-:Y:S01]  /*1c30*/  UTMALDG.3D [UR16], [UR30], desc[UR26] ;  /* 0x00001a101e0075b4 */ /* 0x0003e20008011000 */
[----:B------:R-:W-:Y:S01]  /*1c40*/  UISETP.NE.AND UP0, UPT, UR24, UR21, UPT ;  /* 0x000000151800728c */ /* 0x000fe2000bf05270 */
[----:B------:R1:W-:Y:S08]  /*1c50*/  UTMALDG.3D [UR8], [UR28], desc[UR26] ;  /* 0x00001a081c0075b4 */ /* 0x0003f00008011000 */
[----:B------:R-:W-:Y:S05]  /*1c60*/  BRA.U UP0, `(.L_x_31) ;  /* 0xfffffffd00607547 */ /* 0x000fea000b83ffff */
.L_x_26:
[C---:B-1----:R-:W-:Y:S01]  /*1c70*/  LEA R2, R14.reuse, UR4, 0x3 ;  /* 0x000000040e027c11 */ /* 0x042fe2000f8e18ff */
[----:B------:R-:W-:Y:S01]  /*1c80*/  NOP ;  /* 0x0000000000007918 */ /* 0x000fe20000000000 */
[----:B--2---:R-:W-:Y:S02]  /*1c90*/  SHF.L.U32 R3, R13, 0x1f, RZ ;  /* 0x0000001f0d037819 */ /* 0x004fe400000006ff */
[----:B------:R-:W-:Y:S02]  /*1ca0*/  LEA R4, R14, UR4, 0x4 ;  /* 0x000000040e047c11 */ /* 0x000fe4000f8e20ff */
[----:B------:R-:W1:Y:S02]  /*1cb0*/  SYNCS.PHASECHK.TRANS64.TRYWAIT P0, [R2+URZ+0x80], R3 ;  /* 0x00008003020075a7 */ /* 0x000e6400080011ff */
[----:B-1----:R-:W-:Y:S05]  /*1cc0*/  @!P0 BRA `(.L_x_32) ;  /* 0x0000006400648947 */ /* 0x002fea0003800000 */
.L_x_110:
[----:B------:R-:W2:Y:S01]  /*1cd0*/  LDS.128 R4, [R4+0x110] ;  /* 0x0001100004047984 */ /* 0x000ea20000000c00 */
[----:B---3--:R-:W-:Y:S01]  /*1ce0*/  ISETP.GE.AND P0, PT, R72, 0x1, PT ;  /* 0x000000014800780c */ /* 0x008fe20003f06270 */
[----:B-1----:R-:W-:Y:S01]  /*1cf0*/  VIADD R2, R2, 0x90 ;  /* 0x0000009002027836 */ /* 0x002fe20000000000 */
[----:B------:R-:W-:Y:S01]  /*1d00*/  @!PT LDS RZ, [RZ] ;  /* 0x00000000fffff984 */ /* 0x000fe20000000800 */
[----:B------:R-:W-:Y:S01]  /*1d10*/  @!PT LDS RZ, [RZ] ;  /* 0x00000000fffff984 */ /* 0x000fe20000000800 */
[----:B------:R-:W-:Y:S01]  /*1d20*/  @!PT LDS RZ, [RZ] ;  /* 0x00000000fffff984 */ /* 0x000fe20000000800 */
[----:B------:R-:W-:Y:S01]  /*1d30*/  @!PT LDS RZ, [RZ] ;  /* 0x00000000fffff984 */ /* 0x000fe20000000800 */
[----:B------:R1:W-:Y:S06]  /*1d40*/  MEMBAR.ALL.CTA ;  /* 0x0000000000007992 */ /* 0x0003ec0000008000 */
[----:B-1----:R-:W1:Y:S01]  /*1d50*/  FENCE.VIEW.ASYNC.S ;  /* 0x00000000000073c6 */ /* 0x002e620000000000 */
[----:B------:R-:W-:-:S04]  /*1d60*/  PRMT R2, RZ, 0x654, R2 ;  /* 0x00000654ff027816 */ /* 0x000fc80000000002 */
[----:B-1----:R1:W-:Y:S01]  /*1d70*/  SYNCS.ARRIVE.TRANS64.RED.A1T0 RZ, [R2+URZ], RZ ;  /* 0x000000ff02ff79a7 */ /* 0x0023e200081004ff */
[----:B--2---:R-:W-:-:S13]  /*1d80*/  LOP3.LUT P2, RZ, R6, 0x1, RZ, 0xc0, !PT ;  /* 0x0000000106ff7812 */ /* 0x004fda000784c0ff */
[----:B------:R-:W-:Y:S01]  /*1d90*/  @P2 SHF.R.U32.HI R3, RZ, 0x10, R5 ;  /* 0x00000010ff032819 */ /* 0x000fe20000011605 */
[----:B------:R-:W-:Y:S01]  /*1da0*/  VOTEU.ANY UP0, P2 ;  /* 0x0000000000ff7886 */ /* 0x000fe20001000100 */
[----:B------:R-:W-:Y:S02]  /*1db0*/  @P2 MOV R11, R4 ;  /* 0x00000004000b2202 */ /* 0x000fe40000000f00 */
[----:B------:R-:W-:Y:S02]  /*1dc0*/  @P2 R2UR.BROADCAST UR8, R3 ;  /* 0x00000000030822ca */ /* 0x000fe400008e0000 */
[----:B------:R-:W-:-:S11]  /*1dd0*/  @P2 LOP3.LUT R8, R5, 0xffff, RZ, 0xc0, !PT ;  /* 0x0000ffff05082812 */ /* 0x000fd600078ec0ff */
[----:B------:R-:W-:Y:S01]  /*1de0*/  @UP0 UMOV UR36, UR8 ;  /* 0x0000000800240c82 */ /* 0x000fe20008000000 */
[----:B-1----:R-:W-:Y:S05]  /*1df0*/  @!P0 BRA `(.L_x_33) ;  /* 0x0000000000b88947 */ /* 0x002fea0003800000 */
[----:B------:R-:W4:Y:S01]  /*1e00*/  LDC.64 R4, c[0x0][0xb18] ;  /* 0x0002c600ff047b82 */ /* 0x000f220000000a00 */
[----:B------:R-:W-:-:S07]  /*1e10*/  ISETP.NE.AND P3, PT, R72, 0x1, PT ;  /* 0x000000014800780c */ /* 0x000fce0003f65270 */
[----:B------:R-:W1:Y:S08]  /*1e20*/  LDC.64 R6, c[0x0][0xb10] ;  /* 0x0002c400ff067b82 */ /* 0x000e700000000a00 */
[----:B------:R-:W2:Y:S08]  /*1e30*/  LDC R16, c[0x0][0xb20] ;  /* 0x0002c800ff107b82 */ /* 0x000eb00000000800 */
[----:B------:R-:W3:Y:S01]  /*1e40*/  LDC R18, c[0x0][0xb0c] ;  /* 0x0002c300ff127b82 */ /* 0x000ee20000000800 */
[----:B----4-:R-:W-:Y:S01]  /*1e50*/  IMAD.HI.U32 R17, R0, R5, RZ ;  /* 0x0000000500117227 */ /* 0x010fe200078e00ff */
[----:B------:R-:W-:-:S03]  /*1e60*/  ISETP.NE.AND P0, PT, R4, 0x1, PT ;  /* 0x000000010400780c */ /* 0x000fc60003f05270 */
[----:B------:R-:W-:-:S03]  /*1e70*/  IMAD.HI.U32 R5, R8, R5, RZ ;  /* 0x0000000508057227 */ /* 0x000fc600078e00ff */
[----:B------:R-:W4:Y:S01]  /*1e80*/  LDC.64 R2, c[0x0][0xb28] ;  /* 0x0002ca00ff027b82 */ /* 0x000f220000000a00 */
[----:B-1----:R-:W-:-:S04]  /*1e90*/  IMAD.HI.U32 R20, R9, R6, RZ ;  /* 0x0000000609147227 */ /* 0x002fc800078e00ff */
[----:B------:R-:W-:Y:S01]  /*1ea0*/  IMAD.HI.U32 R22, R11, R6, RZ ;  /* 0x000000060b167227 */ /* 0x000fe200078e00ff */
[----:B------:R-:W-:Y:S02]  /*1eb0*/  SHF.R.U32.HI R20, RZ, R7, R20 ;  /* 0x00000007ff147219 */ /* 0x000fe40000011614 */
[-C--:B--2---:R-:W-:Y:S02]  /*1ec0*/  SHF.R.U32.HI R17, RZ, R16.reuse, R17 ;  /* 0x00000010ff117219 */ /* 0x084fe40000011611 */
[----:B------:R-:W-:Y:S02]  /*1ed0*/  SHF.R.U32.HI R5, RZ, R16, R5 ;  /* 0x00000010ff057219 */ /* 0x000fe40000011605 */
[----:B------:R-:W-:Y:S02]  /*1ee0*/  SEL R17, R0, R17, !P0 ;  /* 0x0000001100117207 */ /* 0x000fe40004000000 */
[----:B------:R-:W-:Y:S02]  /*1ef0*/  SHF.R.U32.HI R22, RZ, R7, R22 ;  /* 0x00000007ff167219 */ /* 0x000fe40000011616 */
[----:B---3--:R-:W-:-:S02]  /*1f00*/  ISETP.NE.AND P1, PT, R18, 0x1, PT ;  /* 0x000000011200780c */ /* 0x008fc40003f25270 */
[----:B------:R-:W-:Y:S02]  /*1f10*/  SEL R5, R8, R5, !P0 ;  /* 0x0000000508057207 */ /* 0x000fe40004000000 */
[----:B------:R-:W-:Y:S02]  /*1f20*/  SEL R19, R9, R20, !P1 ;  /* 0x0000001409137207 */ /* 0x000fe40004800000 */
[----:B------:R-:W-:Y:S01]  /*1f30*/  SEL R7, R11, R22, !P1 ;  /* 0x000000160b077207 */ /* 0x000fe20004800000 */
[----:B----4-:R-:W-:-:S04]  /*1f40*/  IMAD.HI.U32 R20, R17, R2, RZ ;  /* 0x0000000211147227 */ /* 0x010fc800078e00ff */
[----:B------:R-:W-:Y:S01]  /*1f50*/  IMAD.HI.U32 R6, R19, R2, RZ ;  /* 0x0000000213067227 */ /* 0x000fe200078e00ff */
[----:B------:R-:W-:-:S04]  /*1f60*/  @P3 SHF.R.U32.HI R17, RZ, R3, R20 ;  /* 0x00000003ff113219 */ /* 0x000fc80000011614 */
[----:B------:R-:W-:Y:S01]  /*1f70*/  @P3 SHF.R.U32.HI R19, RZ, R3, R6 ;  /* 0x00000003ff133219 */ /* 0x000fe20000011606 */
[----:B------:R-:W-:-:S04]  /*1f80*/  IMAD R17, R72, R17, RZ ;  /* 0x0000001148117224 */ /* 0x000fc800078e02ff */
[----:B------:R-:W-:Y:S01]  /*1f90*/  IMAD R6, R72, R19, RZ ;  /* 0x0000001348067224 */ /* 0x000fe200078e02ff */
[C---:B------:R-:W-:Y:S02]  /*1fa0*/  ISETP.GE.AND P0, PT, R5.reuse, R17, PT ;  /* 0x000000110500720c */ /* 0x040fe40003f06270 */
[----:B------:R-:W-:Y:S02]  /*1fb0*/  IADD3 R17, PT, PT, -R5, RZ, RZ ;  /* 0x000000ff05117210 */ /* 0x000fe40007ffe1ff */
[----:B------:R-:W-:Y:S01]  /*1fc0*/  ISETP.GE.OR P0, PT, R7, R6, P0 ;  /* 0x000000060700720c */ /* 0x000fe20000706670 */
[----:B------:R-:W-:-:S04]  /*1fd0*/  IMAD.HI.U32 R6, R5, R2, RZ ;  /* 0x0000000205067227 */ /* 0x000fc800078e00ff */
[----:B------:R-:W-:Y:S01]  /*1fe0*/  IMAD R8, R4, R17, R8 ;  /* 0x0000001104087224 */ /* 0x000fe200078e0208 */
[----:B------:R-:W-:-:S04]  /*1ff0*/  SHF.R.U32.HI R6, RZ, R3, R6 ;  /* 0x00000003ff067219 */ /* 0x000fc80000011606 */
[----:B------:R-:W-:-:S03]  /*2000*/  SEL R6, R5, R6, !P3 ;  /* 0x0000000605067207 */ /* 0x000fc60005800000 */
[----:B------:R-:W-:-:S04]  /*2010*/  @!P0 IMAD.HI.U32 R16, R7, R2, RZ ;  /* 0x0000000207108227 */ /* 0x000fc800078e00ff */
[----:B------:R-:W-:Y:S01]  /*2020*/  IMAD.MOV R2, RZ, RZ, -R6 ;  /* 0x000000ffff027224 */ /* 0x000fe200078e0a06 */
[----:B------:R-:W-:-:S03]  /*2030*/  @!P0 SHF.R.U32.HI R16, RZ, R3, R16 ;  /* 0x00000003ff108219 */ /* 0x000fc60000011610 */
[----:B------:R-:W-:Y:S01]  /*2040*/  IMAD R2, R72, R2, R5 ;  /* 0x0000000248027224 */ /* 0x000fe200078e0205 */
        /* <DEDUP_REMOVED lines=9> */
.L_x_33:
[----:B------:R-:W1:Y:S02]  /*20e0*/  LDCU UR8, c[0x0][0xb30] ;  /* 0x00016600ff0877ac */ /* 0x000e640008000800 */
[----:B-1----:R-:W-:-:S09]  /*20f0*/  UISETP.NE.AND UP0, UPT, UR8, 0x1, UPT ;  /* 0x000000010800788c */ /* 0x002fd2000bf05270 */
[----:B------:R-:W-:Y:S05]  /*2100*/  BRA.U UP0, `(.L_x_34) ;  /* 0x0000000100407547 */ /* 0x000fea000b800000 */
[----:B------:R-:W1:Y:S08]  /*2110*/  LDC.64 R4, c[0x0][0xb10] ;  /* 0x0002c400ff047b82 */ /* 0x000e700000000a00 */
[----:B------:R-:W2:Y:S08]  /*2120*/  LDC.64 R2, c[0x0][0xb18] ;  /* 0x0002c600ff027b82 */ /* 0x000eb00000000a00 */
[----:B------:R-:W3:Y:S08]  /*2130*/  LDC R6, c[0x0][0xb20] ;  /* 0x0002c800ff067b82 */ /* 0x000ef00000000800 */
[----:B------:R-:W4:Y:S01]  /*2140*/  LDC R16, c[0x0][0xb0c] ;  /* 0x0002c300ff107b82 */ /* 0x000f220000000800 */
[----:B-1----:R-:W-:-:S05]  /*2150*/  IMAD.HI.U32 R4, R11, R4, RZ ;  /* 0x000000040b047227 */ /* 0x002fca00078e00ff */
[----:B------:R-:W-:Y:S01]  /*2160*/  SHF.R.U32.HI R4, RZ, R5, R4 ;  /* 0x00000005ff047219 */ /* 0x000fe20000011604 */
[----:B--2---:R-:W-:Y:S01]  /*2170*/  IMAD.HI.U32 R3, R8, R3, RZ ;  /* 0x0000000308037227 */ /* 0x004fe200078e00ff */
[----:B------:R-:W-:-:S04]  /*2180*/  ISETP.NE.AND P0, PT, R2, 0x1, PT ;  /* 0x000000010200780c */ /* 0x000fc80003f05270 */
[----:B---3--:R-:W-:-:S04]  /*2190*/  SHF.R.U32.HI R3, RZ, R6, R3 ;  /* 0x00000006ff037219 */ /* 0x008fc80000011603 */
[----:B------:R-:W-:Y:S02]  /*21a0*/  SEL R3, R8, R3, !P0 ;  /* 0x0000000308037207 */ /* 0x000fe40004000000 */
[----:B----4-:R-:W-:-:S04]  /*21b0*/  ISETP.NE.AND P1, PT, R16, 0x1, PT ;  /* 0x000000011000780c */ /* 0x010fc80003f25270 */
[----:B------:R-:W-:-:S05]  /*21c0*/  SEL R4, R11, R4, !P1 ;  /* 0x000000040b047207 */ /* 0x000fca0004800000 */
[----:B------:R-:W-:Y:S02]  /*21d0*/  IMAD.IADD R5, R3, 0x1, -R4 ;  /* 0x0000000103057824 */ /* 0x000fe400078e0a04 */
[----:B------:R-:W-:Y:S02]  /*21e0*/  IMAD.IADD R3, R4, 0x1, -R3 ;  /* 0x0000000104037824 */ /* 0x000fe400078e0a03 */
[----:B------:R-:W-:Y:S02]  /*21f0*/  IMAD R11, R5, R16, R11 ;  /* 0x00000010050b7224 */ /* 0x000fe400078e020b */
[----:B------:R-:W-:-:S07]  /*2200*/  IMAD R8, R3, R2, R8 ;  /* 0x0000000203087224 */ /* 0x000fce00078e0208 */
.L_x_34:
[----:B------:R-:W-:Y:S01]  /*2210*/  VIADD R14, R14, 0x1 ;  /* 0x000000010e0e7836 */ /* 0x000fe20000000000 */
[----:B------:R-:W-:Y:S01]  /*2220*/  PLOP3.LUT P1, PT, PT, PT, PT, 0x80, 0x8 ;  /* 0x000000000008781c */ /* 0x000fe20003f2f070 */
[----:B------:R-:W-:Y:S02]  /*2230*/  IMAD.IADD R21, R11, 0x1, R170 ;  /* 0x000000010b157824 */ /* 0x000fe400078e02aa */
[----:B------:R-:W-:Y:S01]  /*2240*/  IMAD.IADD R20, R8, 0x1, R147 ;  /* 0x0000000108147824 */ /* 0x000fe200078e0293 */
[----:B------:R-:W-:-:S04]  /*2250*/  ISETP.NE.AND P0, PT, R14, 0x2, PT ;  /* 0x000000020e00780c */ /* 0x000fc80003f05270 */
[----:B------:R-:W-:Y:S02]  /*2260*/  SEL R2, RZ, 0x1, P0 ;  /* 0x00000001ff027807 */ /* 0x000fe40000000000 */
[----:B------:R-:W-:Y:S02]  /*2270*/  SEL R14, R14, RZ, P0 ;  /* 0x000000ff0e0e7207 */ /* 0x000fe40000000000 */
[----:B------:R-:W-:Y:S01]  /*2280*/  LOP3.LUT R13, R13, R2, RZ, 0x3c, !PT ;  /* 0x000000020d0d7212 */ /* 0x000fe200078e3cff */
[----:B------:R-:W-:Y:S06]  /*2290*/  @P2 BRA `(.L_x_35) ;  /* 0xfffffff000a02947 */ /* 0x000fec000383ffff */
[----:B------:R-:W-:Y:S01]  /*22a0*/  UIADD3 UR4, UPT, UPT, UR4, 0x28, URZ ;  /* 0x0000002804047890 */ /* 0x000fe2000fffe0ff */
[----:B------:R-:W-:-:S03]  /*22b0*/  SHF.L.U32 R3, R15, 0x1f, RZ ;  /* 0x0000001f0f037819 */ /* 0x000fc600000006ff */
[----:B------:R-:W-:-:S09]  /*22c0*/  ULEA UR5, UR6, UR4, 0x3 ;  /* 0x0000000406057291 */ /* 0x000fd2000f8e18ff */
[----:B------:R-:W1:Y:S02]  /*22d0*/  SYNCS.PHASECHK.TRANS64.TRYWAIT P0, [UR5], R3 ;  /* 0x00000003ff0075a7 */ /* 0x000e640008001105 */
[----:B-1----:R-:W-:Y:S05]  /*22e0*/  @!P0 BRA `(.L_x_36) ;  /* 0x0000005c00f08947 */ /* 0x002fea0003800000 */
.L_x_112:
[----:B------:R-:W-:-:S04]  /*22f0*/  UIADD3 UR6, UPT, UPT, UR6, 0x1, URZ ;  /* 0x0000000106067890 */ /* 0x000fc8000fffe0ff */
[----:B------:R-:W-:-:S04]  /*2300*/  UISETP.NE.AND UP0, UPT, UR6, 0x5, UPT ;  /* 0x000000050600788c */ /* 0x000fc8000bf05270 */
[----:B------:R-:W-:Y:S02]  /*2310*/  USEL UR7, URZ, 0x1, UP0 ;  /* 0x00000001ff077887 */ /* 0x000fe40008000000 */
[----:B------:R-:W-:-:S04]  /*2320*/  USEL UR6, UR6, URZ, UP0 ;  /* 0x000000ff06067287 */ /* 0x000fc80008000000 */
[----:B------:R-:W-:Y:S01]  /*2330*/  ULEA UR5, UR6, UR4, 0x3 ;  /* 0x0000000406057291 */ /* 0x000fe2000f8e18ff */
[----:B------:R-:W-:-:S04]  /*2340*/  LOP3.LUT R2, R15, UR7, RZ, 0x3c, !PT ;  /* 0x000000070f027c12 */ /* 0x000fc8000f8e3cff */
[----:B-1----:R-:W-:-:S04]  /*2350*/  SHF.L.U32 R3, R2, 0x1f, RZ ;  /* 0x0000001f02037819 */ /* 0x002fc800000006ff */
[----:B------:R-:W1:Y:S02]  /*2360*/  SYNCS.PHASECHK.TRANS64.TRYWAIT P0, [UR5], R3 ;  /* 0x00000003ff0075a7 */ /* 0x000e640008001105 */
[----:B-1----:R-:W-:Y:S05]  /*2370*/  @!P0 BRA `(.L_x_37) ;  /* 0x0000005c00e48947 */ /* 0x002fea0003800000 */
.L_x_114:
        /* <DEDUP_REMOVED lines=9> */
.L_x_116:
        /* <DEDUP_REMOVED lines=9> */
.L_x_118:
[----:B------:R-:W-:-:S04]  /*24a0*/  UIADD3 UR6, UPT, UPT, UR6, 0x1, URZ ;  /* 0x0000000106067890 */ /* 0x000fc8000fffe0ff */
[----:B------:R-:W-:-:S04]  /*24b0*/  UISETP.NE.AND UP0, UPT, UR6, 0x5, UPT ;  /* 0x000000050600788c */ /* 0x000fc8000bf05270 */
[----:B------:R-:W-:Y:S02]  /*24c0*/  USEL UR5, URZ, 0x1, UP0 ;  /* 0x00000001ff057887 */ /* 0x000fe40008000000 */
[----:B------:R-:W-:-:S04]  /*24d0*/  USEL UR6, UR6, URZ, UP0 ;  /* 0x000000ff06067287 */ /* 0x000fc80008000000 */
[----:B------:R-:W-:Y:S01]  /*24e0*/  ULEA UR6, UR6, UR4, 0x3 ;  /* 0x0000000406067291 */ /* 0x000fe2000f8e18ff */
[----:B-1----:R-:W-:-:S04]  /*24f0*/  LOP3.LUT R3, R2, UR5, RZ, 0x3c, !PT ;  /* 0x0000000502037c12 */ /* 0x002fc8000f8e3cff */
[----:B------:R-:W-:Y:S01]  /*2500*/  SHF.L.U32 R3, R3, 0x1f, RZ ;  /* 0x0000001f03037819 */ /* 0x000fe200000006ff */
[----:B----4-:R-:W-:-:S07]  /*2510*/  IMAD.U32 R0, RZ, RZ, UR6 ;  /* 0x00000006ff007e24 */ /* 0x010fce000f8e00ff */
.L_x_40:
[----:B-1----:R1:W2:Y:S02]  /*2520*/  SYNCS.PHASECHK.TRANS64.TRYWAIT P0, [R0+URZ], R3 ;  /* 0x00000003000075a7 */ /* 0x0022a400080011ff */
[----:B--2---:R-:W-:Y:S05]  /*2530*/  @!P0 NANOSLEEP.SYNCS 0x989680 ;  /* 0x009896800000895d */ /* 0x004fea0003900000 */
[----:B------:R-:W2:Y:S02]  /*2540*/  @!P0 SYNCS.PHASECHK.TRANS64 P0, [R0+URZ], R3 ;  /* 0x00000003000085a7 */ /* 0x000ea400080010ff */
[----:B--2---:R-:W-:Y:S05]  /*2550*/  @P0 EXIT ;  /* 0x000000000000094d */ /* 0x004fea0003800000 */
[----:B------:R-:W-:Y:S05]  /*2560*/  BRA `(.L_x_40) ;  /* 0xfffffffc00ec7947 */ /* 0x000fea000383ffff */
.L_x_17:
[----:B------:R-:W-:-:S04]  /*2570*/  UISETP.NE.AND UP1, UPT, UR37, URZ, UPT ;  /* 0x000000ff2500728c */ /* 0x000fc8000bf25270 */
[----:B------:R-:W-:-:S09]  /*2580*/  UISETP.NE.OR UP1, UPT, UR8, 0x1, UP1 ;  /* 0x000000010800788c */ /* 0x000fd20008f25670 */
[----:B------:R-:W-:Y:S05]  /*2590*/  BRA.U UP1, `(.L_x_41) ;  /* 0x0000000501487547 */ /* 0x000fea000b800000 */
[----:B------:R-:W-:Y:S01]  /*25a0*/  ISETP.NE.AND P2, PT, R2, RZ, PT ;  /* 0x000000ff0200720c */ /* 0x000fe20003f45270 */
[----:B------:R-:W-:Y:S01]  /*25b0*/  IMAD.MOV.U32 R12, RZ, RZ, 0x1 ;  /* 0x00000001ff0c7424 */ /* 0x000fe200078e00ff */
[----:B------:R-:W-:Y:S02]  /*25c0*/  CS2R R10, SRZ ;  /* 0x00000000000a7805 */ /* 0x000fe4000001ff00 */
[----:B------:R-:W-:Y:S01]  /*25d0*/  CS2R R8, SRZ ;  /* 0x0000000000087805 */ /* 0x000fe2000001ff00 */
[----:B------:R-:W-:Y:S01]  /*25e0*/  UMOV UR4, 0x400 ;  /* 0x0000040000047882 */ /* 0x000fe20000000000 */
[----:B------:R-:W-:Y:S01]  /*25f0*/  UMOV UR6, URZ ;  /* 0x000000ff00067c82 */ /* 0x000fe20008000000 */
[----:B------:R-:W-:-:S12]  /*2600*/  ULEA UR37, UR37, UR4, 0x18 ;  /* 0x0000000425257291 */ /* 0x000fd8000f8ec0ff */
.L_x_45:
[----:B------:R-:W-:Y:S02]  /*2610*/  LEA R0, R8, UR37, 0x3 ;  /* 0x0000002508007c11 */ /* 0x000fe4000f8e18ff */
[----:B------:R-:W-:-:S03]  /*2620*/  SHF.L.U32 R5, R9, 0x1f, RZ ;  /* 0x0000001f09057819 */ /* 0x000fc600000006ff */
[----:B------:R-:W-:Y:S01]  /*2630*/  VIADD R4, R0, 0xf0 ;  /* 0x000000f000047836 */ /* 0x000fe20000000000 */
[----:B------:R-:W1:Y:S02]  /*2640*/  SYNCS.PHASECHK.TRANS64.TRYWAIT P0, [R0+URZ+0xe0], R5 ;  /* 0x0000e005000075a7 */ /* 0x000e6400080011ff */
[----:B-1----:R-:W-:Y:S05]  /*2650*/  @!P0 BRA `(.L_x_42) ;  /* 0x0000005c00748947 */ /* 0x002fea0003800000 */
.L_x_119:
[----:B------:R-:W-:Y:S01]  /*2660*/  ULEA UR5, UR6, UR37, 0x3 ;  /* 0x0000002506057291 */ /* 0x000fe2000f8e18ff */
[----:B------:R-:W-:Y:S02]  /*2670*/  PRMT R4, RZ, 0x654, R4 ;  /* 0x00000654ff047816 */ /* 0x000fe40000000004 */
[----:B-1----:R-:W-:Y:S01]  /*2680*/  SHF.L.U32 R5, R12, 0x1f, RZ ;  /* 0x0000001f0c057819 */ /* 0x002fe200000006ff */
[----:B------:R-:W-:Y:S01]  /*2690*/  UIADD3 UR4, UPT, UPT, UR5, 0x80, URZ ;  /* 0x0000008005047890 */ /* 0x000fe2000fffe0ff */
[----:B------:R1:W-:Y:S05]  /*26a0*/  SYNCS.ARRIVE.TRANS64.RED.A1T0 RZ, [R4+URZ], RZ ;  /* 0x000000ff04ff79a7 */ /* 0x0003ea00081004ff */
[----:B------:R-:W-:Y:S01]  /*26b0*/  IMAD.U32 R7, RZ, RZ, UR4 ;  /* 0x00000004ff077e24 */ /* 0x000fe2000f8e00ff */
[----:B------:R-:W2:Y:S04]  /*26c0*/  SYNCS.PHASECHK.TRANS64.TRYWAIT P0, [UR5+0x90], R5 ;  /* 0x00009005ff0075a7 */ /* 0x000ea80008001105 */
[----:B------:R-:W-:Y:S01]  /*26d0*/  PRMT R6, R2, 0x654, R7 ;  /* 0x0000065402067816 */ /* 0x000fe20000000007 */
[----:B-1----:R-:W-:Y:S01]  /*26e0*/  @!P2 IMAD.MOV.U32 R4, RZ, RZ, 0x10 ;  /* 0x00000010ff04a424 */ /* 0x002fe200078e00ff */
[----:B--2---:R-:W-:Y:S06]  /*26f0*/  @!P0 BRA `(.L_x_43) ;  /* 0x0000005c00608947 */ /* 0x004fec0003800000 */
.L_x_121:
[----:B------:R-:W-:Y:S01]  /*2700*/  ULEA UR4, UR6, UR37, 0x4 ;  /* 0x0000002506047291 */ /* 0x000fe2000f8e20ff */
[----:B------:R-:W-:Y:S01]  /*2710*/  SEL R3, R6, R3, !P2 ;  /* 0x0000000306037207 */ /* 0x000fe20005000000 */
[----:B------:R-:W-:Y:S01]  /*2720*/  UIADD3 UR5, UPT, UPT, UR5, 0x80, URZ ;  /* 0x0000008005057890 */ /* 0x000fe2000fffe0ff */
[----:B-1----:R-:W-:Y:S01]  /*2730*/  LEA R0, R11, UR37, 0x3 ;  /* 0x000000250b007c11 */ /* 0x002fe2000f8e18ff */
[----:B------:R-:W-:Y:S01]  /*2740*/  UIADD3 UR4, UPT, UPT, UR4, 0x110, URZ ;  /* 0x0000011004047890 */ /* 0x000fe2000fffe0ff */
[----:B------:R-:W-:Y:S01]  /*2750*/  SHF.L.U32 R5, R10, 0x1f, RZ ;  /* 0x0000001f0a057819 */ /* 0x000fe200000006ff */
[----:B------:R1:W-:Y:S01]  /*2760*/  @!P2 SYNCS.ARRIVE.TRANS64.RED RZ, [R3+URZ], R4 ;  /* 0x0000000403ffa9a7 */ /* 0x0003e200080004ff */
[----:B------:R-:W-:Y:S01]  /*2770*/  UIADD3 UR6, UPT, UPT, UR6, 0x1, URZ ;  /* 0x0000000106067890 */ /* 0x000fe2000fffe0ff */
[----:B------:R-:W-:-:S03]  /*2780*/  VIADD R8, R8, 0x1 ;  /* 0x0000000108087836 */ /* 0x000fc60000000000 */
[----:B------:R-:W-:Y:S02]  /*2790*/  UISETP.NE.AND UP0, UPT, UR6, 0x2, UPT ;  /* 0x000000020600788c */ /* 0x000fe4000bf05270 */
[----:B------:R-:W-:Y:S06]  /*27a0*/  UGETNEXTWORKID.BROADCAST [UR4], [UR5] ;  /* 0x00000000040073ca */ /* 0x000fec0008000100 */
[----:B------:R-:W-:Y:S01]  /*27b0*/  USEL UR4, URZ, 0x1, UP0 ;  /* 0x00000001ff047887 */ /* 0x000fe20008000000 */
[----:B------:R-:W-:Y:S01]  /*27c0*/  ISETP.NE.AND P0, PT, R8, 0x2, PT ;  /* 0x000000020800780c */ /* 0x000fe20003f05270 */
[----:B------:R-:W-:Y:S01]  /*27d0*/  USEL UR6, UR6, URZ, UP0 ;  /* 0x000000ff06067287 */ /* 0x000fe20008000000 */
[----:B------:R-:W2:Y:S03]  /*27e0*/  SYNCS.PHASECHK.TRANS64.TRYWAIT P1, [R0+URZ+0x80], R5 ;  /* 0x00008005000075a7 */ /* 0x000ea600080211ff */
[----:B------:R-:W-:Y:S01]  /*27f0*/  LOP3.LUT R12, R12, UR4, RZ, 0x3c, !PT ;  /* 0x000000040c0c7c12 */ /* 0x000fe2000f8e3cff */
[----:B-12---:R-:W-:Y:S07]  /*2800*/  @!P1 BRA `(.L_x_44) ;  /* 0x0000005c00349947 */ /* 0x006fee0003800000 */
.L_x_122:
[C---:B------:R-:W-:Y:S01]  /*2810*/  LEA R4, R11.reuse, UR37, 0x4 ;  /* 0x000000250b047c11 */ /* 0x040fe2000f8e20ff */
[----:B-1----:R-:W-:Y:S01]  /*2820*/  VIADD R0, R0, 0x90 ;  /* 0x0000009000007836 */ /* 0x002fe20000000000 */
[----:B------:R-:W-:Y:S01]  /*2830*/  SEL R8, R8, RZ, P0 ;  /* 0x000000ff08087207 */ /* 0x000fe20000000000 */
[----:B------:R-:W-:-:S03]  /*2840*/  VIADD R11, R11, 0x1 ;  /* 0x000000010b0b7836 */ /* 0x000fc60000000000 */
[----:B------:R-:W1:Y:S01]  /*2850*/  LDS.128 R4, [R4+0x110] ;  /* 0x0001100004047984 */ /* 0x000e620000000c00 */
[----:B------:R-:W-:Y:S02]  /*2860*/  PRMT R0, RZ, 0x654, R0 ;  /* 0x00000654ff007816 */ /* 0x000fe40000000000 */
[C---:B------:R-:W-:Y:S01]  /*2870*/  ISETP.NE.AND P1, PT, R11.reuse, 0x2, PT ;  /* 0x000000020b00780c */ /* 0x040fe20003f25270 */
[----:B------:R-:W-:Y:S01]  /*2880*/  @!PT LDS RZ, [RZ] ;  /* 0x00000000fffff984 */ /* 0x000fe20000000800 */
[----:B------:R-:W-:Y:S01]  /*2890*/  @!PT LDS RZ, [RZ] ;  /* 0x00000000fffff984 */ /* 0x000fe20000000800 */
[----:B------:R-:W-:Y:S01]  /*28a0*/  @!PT LDS RZ, [RZ] ;  /* 0x00000000fffff984 */ /* 0x000fe20000000800 */
[----:B------:R-:W-:Y:S01]  /*28b0*/  @!PT LDS RZ, [RZ] ;  /* 0x00000000fffff984 */ /* 0x000fe20000000800 */
[----:B------:R2:W-:Y:S06]  /*28c0*/  MEMBAR.ALL.CTA ;  /* 0x0000000000007992 */ /* 0x0005ec0000008000 */
[----:B--2---:R-:W2:Y:S01]  /*28d0*/  FENCE.VIEW.ASYNC.S ;  /* 0x00000000000073c6 */ /* 0x004ea20000000000 */
[----:B------:R-:W-:Y:S01]  /*28e0*/  SEL R11, R11, RZ, P1 ;  /* 0x000000ff0b0b7207 */ /* 0x000fe20000800000 */
[----:B--2---:R2:W-:Y:S01]  /*28f0*/  SYNCS.ARRIVE.TRANS64.RED.A1T0 RZ, [R0+URZ], RZ ;  /* 0x000000ff00ff79a7 */ /* 0x0045e200081004ff */
[----:B-1----:R-:W-:-:S02]  /*2900*/  LOP3.LUT P3, RZ, R6, 0x1, RZ, 0xc0, !PT ;  /* 0x0000000106ff7812 */ /* 0x002fc4000786c0ff */
[----:B------:R-:W-:-:S04]  /*2910*/  SEL R5, RZ, 0x1, P1 ;  /* 0x00000001ff057807 */ /* 0x000fc80000800000 */
[----:B------:R-:W-:Y:S02]  /*2920*/  LOP3.LUT R10, R10, R5, RZ, 0x3c, !PT ;  /* 0x000000050a0a7212 */ /* 0x000fe400078e3cff */
[----:B--2---:R-:W-:-:S04]  /*2930*/  SEL R0, RZ, 0x1, P0 ;  /* 0x00000001ff007807 */ /* 0x004fc80000000000 */
[----:B------:R-:W-:Y:S01]  /*2940*/  LOP3.LUT R9, R9, R0, RZ, 0x3c, !PT ;  /* 0x0000000009097212 */ /* 0x000fe200078e3cff */
[----:B------:R-:W-:Y:S06]  /*2950*/  @P3 BRA `(.L_x_45) ;  /* 0xfffffffc002c3947 */ /* 0x000fec000383ffff */
[----:B------:R-:W-:Y:S01]  /*2960*/  ULEA UR5, UR6, UR37, 0x3 ;  /* 0x0000002506057291 */ /* 0x000fe2000f8e18ff */
[----:B------:R-:W-:-:S08]  /*2970*/  SHF.L.U32 R3, R12, 0x1f, RZ ;  /* 0x0000001f0c037819 */ /* 0x000fd000000006ff */
[----:B------:R-:W1:Y:S02]  /*2980*/  SYNCS.PHASECHK.TRANS64 P0, [UR5+0x90], R3 ;  /* 0x00009003ff0075a7 */ /* 0x000e640008001005 */
[----:B-1----:R-:W-:Y:S05]  /*2990*/  @P0 BRA `(.L_x_46) ;  /* 0x0000000000080947 */ /* 0x002fea0003800000 */
[----:B------:R-:W1:Y:S02]  /*29a0*/  SYNCS.PHASECHK.TRANS64.TRYWAIT P0, [UR5+0x90], R3 ;  /* 0x00009003ff0075a7 */ /* 0x000e640008001105 */
[----:B-1----:R-:W-:Y:S05]  /*29b0*/  @!P0 BRA `(.L_x_47) ;  /* 0x0000005800dc8947 */ /* 0x002fea0003800000 */
.L_x_46:
[----:B------:R-:W-:-:S04]  /*29c0*/  UIADD3 UR4, UPT, UPT, UR6, 0x1, URZ ;  /* 0x0000000106047890 */ /* 0x000fc8000fffe0ff */
[----:B------:R-:W-:-:S04]  /*29d0*/  UISETP.NE.AND UP0, UPT, UR4, 0x2, UPT ;  /* 0x000000020400788c */ /* 0x000fc8000bf05270 */
[----:B------:R-:W-:Y:S02]  /*29e0*/  USEL UR7, URZ, 0x1, UP0 ;  /* 0x00000001ff077887 */ /* 0x000fe40008000000 */
[----:B------:R-:W-:-:S04]  /*29f0*/  USEL UR4, UR4, URZ, UP0 ;  /* 0x000000ff04047287 */ /* 0x000fc80008000000 */
[----:B------:R-:W-:Y:S01]  /*2a00*/  ULEA UR4, UR4, UR37, 0x3 ;  /* 0x0000002504047291 */ /* 0x000fe2000f8e18ff */
[----:B-1----:R-:W-:-:S04]  /*2a10*/  LOP3.LUT R3, R12, UR7, RZ, 0x3c, !PT ;  /* 0x000000070c037c12 */ /* 0x002fc8000f8e3cff */
[----:B------:R-:W-:-:S04]  /*2a20*/  SHF.L.U32 R0, R3, 0x1f, RZ ;  /* 0x0000001f03007819 */ /* 0x000fc800000006ff */
[----:B------:R-:W1:Y:S02]  /*2a30*/  SYNCS.PHASECHK.TRANS64 P0, [UR4+0x90], R0 ;  /* 0x00009000ff0075a7 */ /* 0x000e640008001004 */
[----:B-1----:R-:W-:Y:S05]  /*2a40*/  @P0 EXIT ;  /* 0x000000000000094d */ /* 0x002fea0003800000 */
[----:B------:R-:W-:Y:S02]  /*2a50*/  SHF.L.U32 R3, R3, 0x1f, RZ ;  /* 0x0000001f03037819 */ /* 0x000fe400000006ff */
[----:B------:R-:W-:-:S07]  /*2a60*/  MOV R0, UR4 ;  /* 0x0000000400007c02 */ /* 0x000fce0008000f00 */
.L_x_48:
[----:B-1----:R1:W2:Y:S02]  /*2a70*/  SYNCS.PHASECHK.TRANS64.TRYWAIT P0, [R0+URZ+0x90], R3 ;  /* 0x00009003000075a7 */ /* 0x0022a400080011ff */
[----:B--2---:R-:W-:Y:S05]  /*2a80*/  @!P0 NANOSLEEP.SYNCS 0x989680 ;  /* 0x009896800000895d */ /* 0x004fea0003900000 */
[----:B------:R-:W2:Y:S02]  /*2a90*/  @!P0 SYNCS.PHASECHK.TRANS64 P0, [R0+URZ+0x90], R3 ;  /* 0x00009003000085a7 */ /* 0x000ea400080010ff */
[----:B--2---:R-:W-:Y:S05]  /*2aa0*/  @P0 EXIT ;  /* 0x000000000000094d */ /* 0x004fea0003800000 */
[----:B------:R-:W-:Y:S05]  /*2ab0*/  BRA `(.L_x_48) ;  /* 0xfffffffc00ec7947 */ /* 0x000fea000383ffff */
.L_x_41:
[----:B------:R-:W-:-:S09]  /*2ac0*/  UISETP.NE.AND UP1, UPT, UR8, URZ, UPT ;  /* 0x000000ff0800728c */ /* 0x000fd2000bf25270 */
[----:B------:R-:W-:Y:S05]  /*2ad0*/  BRA.U UP1, `(.L_x_49) ;  /* 0x0000000d01607547 */ /* 0x000fea000b800000 */
[----:B------:R-:W-:Y:S01]  /*2ae0*/  UMOV UR4, 0x40 ;  /* 0x0000004000047882 */ /* 0x000fe20000000000 */
[----:B------:R-:W-:Y:S01]  /*2af0*/  NOP ;  /* 0x0000000000007918 */ /* 0x000fe20000000000 */
[----:B------:R-:W-:Y:S01]  /*2b00*/  ULEA UR4, UR37, UR4, 0x18 ;  /* 0x0000000425047291 */ /* 0x000fe2000f8ec0ff */
[----:B------:R-:W-:Y:S02]  /*2b10*/  UMOV UR5, 0x400 ;  /* 0x0000040000057882 */ /* 0x000fe40000000000 */
[----:B------:R-:W-:-:S06]  /*2b20*/  ULEA UR37, UR37, UR5, 0x18 ;  /* 0x0000000525257291 */ /* 0x000fcc000f8ec0ff */
[----:B------:R-:W1:Y:S02]  /*2b30*/  LDS.U8 R0, [UR4+0x1c] ;  /* 0x00001c04ff007984 */ /* 0x000e640008000000 */
[----:B-1----:R-:W-:-:S13]  /*2b40*/  ISETP.NE.AND P0, PT, R0, RZ, PT ;  /* 0x000000ff0000720c */ /* 0x002fda0003f05270 */
[----:B------:R-:W-:Y:S05]  /*2b50*/  @P0 BRA `(.L_x_50) ;  /* 0x0000000000580947 */ /* 0x000fea0003800000 */
[----:B------:R-:W-:-:S13]  /*2b60*/  ELECT P0, URZ, PT ;  /* 0x0000000000ff782f */ /* 0x000fda0003800000 */
[----:B------:R-:W-:Y:S05]  /*2b70*/  @!P0 BRA `(.L_x_51) ;  /* 0x0000000000608947 */ /* 0x000fea0003800000 */
[----:B------:R-:W-:Y:S01]  /*2b80*/  UMOV UR5, 0x10 ;  /* 0x0000001000057882 */ /* 0x000fe20000000000 */
[----:B------:R-:W-:Y:S01]  /*2b90*/  HFMA2 R0, -RZ, RZ, 0, 5.9604644775390625e-08 ;  /* 0x00000001ff007431 */ /* 0x000fe200000001ff */
[----:B------:R-:W-:-:S03]  /*2ba0*/  MOV R2, 0xffff ;  /* 0x0000ffff00027802 */ /* 0x000fc60000000f00 */
[----:B------:R-:W-:Y:S04]  /*2bb0*/  DEPBAR.LE SB1, 0x36 ;  /* 0x00009d800000791a */ /* 0x000fe80000000000 */
[----:B------:R-:W1:Y:S02]  /*2bc0*/  UTCATOMSWS.FIND_AND_SET.ALIGN UP0, UR5, UR5 ;  /* 0x00000005000575e3 */ /* 0x000e640008000800 */
[----:B-1----:R-:W-:Y:S01]  /*2bd0*/  MOV R3, UR5 ;  /* 0x0000000500037c02 */ /* 0x002fe20008000f00 */
[----:B------:R-:W-:Y:S06]  /*2be0*/  BRA.U UP0, `(.L_x_52) ;  /* 0x0000000100187547 */ /* 0x000fec000b800000 */
.L_x_53:
[----:B------:R-:W-:Y:S05]  /*2bf0*/  NANOSLEEP 0x64 ;  /* 0x000000640000795d */ /* 0x000fea0003800000 */
[----:B------:R-:W-:-:S05]  /*2c00*/  UMOV UR5, 0x10 ;  /* 0x0000001000057882 */ /* 0x000fca0000000000 */
[----:B------:R-:W-:Y:S04]  /*2c10*/  DEPBAR.LE SB1, 0x36 ;  /* 0x00009d800000791a */ /* 0x000fe80000000000 */
[----:B------:R-:W1:Y:S02]  /*2c20*/  UTCATOMSWS.FIND_AND_SET.ALIGN UP0, UR5, UR5 ;  /* 0x00000005000575e3 */ /* 0x000e640008000800 */
[----:B-1----:R-:W-:Y:S01]  /*2c30*/  MOV R3, UR5 ;  /* 0x0000000500037c02 */ /* 0x002fe20008000f00 */
[----:B------:R-:W-:Y:S05]  /*2c40*/  BRA.U !UP0, `(.L_x_53) ;  /* 0xfffffffd08e87547 */ /* 0x000fea000b83ffff */
.L_x_52:
[-C--:B------:R-:W-:Y:S02]  /*2c50*/  SHF.L.U32 R2, R2, R3.reuse, RZ ;  /* 0x0000000302027219 */ /* 0x080fe400000006ff */
[----:B------:R-:W-:Y:S01]  /*2c60*/  SHF.L.U32 R0, R0, R3, RZ ;  /* 0x0000000300007219 */ /* 0x000fe200000006ff */
[----:B------:R-:W-:Y:S02]  /*2c70*/  IMAD.SHL.U32 R3, R3, 0x20, RZ ;  /* 0x0000002003037824 */ /* 0x000fe400078e00ff */
[----:B------:R1:W-:Y:S04]  /*2c80*/  ATOMS.OR RZ, [UR4+0x14], R2 ;  /* 0x00001402ffff798c */ /* 0x0003e8000b000004 */
[----:B------:R1:W-:Y:S04]  /*2c90*/  ATOMS.OR RZ, [UR4+0x18], R0 ;  /* 0x00001800ffff798c */ /* 0x0003e8000b000004 */
[----:B------:R1:W-:Y:S01]  /*2ca0*/  STS [UR37+0x130], R3 ;  /* 0x00013003ff007988 */ /* 0x0003e20008000825 */
[----:B------:R-:W-:Y:S05]  /*2cb0*/  BRA `(.L_x_51) ;  /* 0x0000000000107947 */ /* 0x000fea0003800000 */
.L_x_50:
[----:B------:R-:W-:Y:S02]  /*2cc0*/  MOV R0, 0xffffffff ;  /* 0xffffffff00007802 */ /* 0x000fe40000000f00 */
[----:B------:R-:W-:-:S03]  /*2cd0*/  MOV R2, 0x2d00 ;  /* 0x00002d0000027802 */ /* 0x000fc60000000f00 */
[----:B------:R1:W-:Y:S04]  /*2ce0*/  STS [UR37+0x130], R0 ;  /* 0x00013000ff007988 */ /* 0x0003e80008000825 */
[----:B-1-3-5:R-:W-:Y:S05]  /*2cf0*/  CALL.REL.NOINC `($__internal_1_$__cuda_sm10x_tcgen05_guardrail_trap_phase_invalid_during_alloc) ;  /* 0x0000005c00987944 */ /* 0x02afea0003c00000 */
.L_x_51:
[----:B------:R-:W-:Y:S05]  /*2d00*/  WARPSYNC.ALL ;  /* 0x0000000000007948 */ /* 0x000fea0003800000 */
[----:B------:R-:W2:Y:S01]  /*2d10*/  S2UR UR6, SR_CgaCtaId ;  /* 0x00000000000679c3 */ /* 0x000ea20000008800 */
[----:B------:R-:W-:Y:S01]  /*2d20*/  UMOV UR4, 0x400 ;  /* 0x0000040000047882 */ /* 0x000fe20000000000 */
[----:B------:R-:W-:-:S06]  /*2d30*/  NOP ;  /* 0x0000000000007918 */ /* 0x000fcc0000000000 */
[----:B------:R-:W-:Y:S06]  /*2d40*/  BAR.ARV 0x6, 0xa0 ;  /* 0x0182800000007b1d */ /* 0x000fec0000002000 */
[----:B------:R-:W4:Y:S01]  /*2d50*/  LDCU UR7, c[0x0][0x38c] ;  /* 0x00007180ff0777ac */ /* 0x000f220008000800 */
[----:B------:R-:W-:Y:S01]  /*2d60*/  IMAD.MOV.U32 R11, RZ, RZ, 0x1 ;  /* 0x00000001ff0b7424 */ /* 0x000fe200078e00ff */
[----:B------:R-:W-:Y:S01]  /*2d70*/  CS2R R8, SRZ ;  /* 0x0000000000087805 */ /* 0x000fe2000001ff00 */
[----:B------:R-:W-:Y:S01]  /*2d80*/  IMAD.MOV.U32 R10, RZ, RZ, RZ ;  /* 0x000000ffff0a7224 */ /* 0x000fe200078e00ff */
[----:B------:R-:W-:Y:S01]  /*2d90*/  UMOV UR18, URZ ;  /* 0x000000ff00127c82 */ /* 0x000fe20008000000 */
[----:B------:R-:W-:Y:S01]  /*2da0*/  UMOV UR17, URZ ;  /* 0x000000ff00117c82 */ /* 0x000fe20008000000 */
[----:B------:R-:W-:Y:S01]  /*2db0*/  UMOV UR20, 0x0 ;  /* 0x0000000000147882 */ /* 0x000fe20000000000 */
[----:B------:R-:W-:Y:S01]  /*2dc0*/  UMOV UR21, 0x8200490 ;  /* 0x0820049000157882 */ /* 0x000fe20000000000 */
[----:B--2---:R-:W-:Y:S01]  /*2dd0*/  ULEA UR6, UR6, UR4, 0x18 ;  /* 0x0000000406067291 */ /* 0x004fe2000f8ec0ff */
[----:B------:R-:W2:Y:S03]  /*2de0*/  LDCU UR4, c[0x0][0x38c] ;  /* 0x00007180ff0477ac */ /* 0x000ea60008000800 */
[----:B------:R-:W-:-:S02]  /*2df0*/  UIADD3 UR11, UPT, UPT, UR6, 0x8400, URZ ;  /* 0x00008400060b7890 */ /* 0x000fc4000fffe0ff */
[----:B----4-:R-:W-:-:S03]  /*2e00*/  UIADD3 UR7, UPT, UPT, UR7, 0x1f, URZ ;  /* 0x0000001f07077890 */ /* 0x010fc6000fffe0ff */
[----:B-1----:R-:W1:Y:S01]  /*2e10*/  LDS R0, [UR6+0x130] ;  /* 0x00013006ff007984 */ /* 0x002e620008000800 */
[----:B------:R-:W-:Y:S02]  /*2e20*/  UIADD3 UR12, UPT, UPT, UR6, 0xd400, URZ ;  /* 0x0000d400060c7890 */ /* 0x000fe4000fffe0ff */
[----:B------:R-:W-:Y:S02]  /*2e30*/  USHF.R.S32.HI UR5, URZ, 0x1f, UR7 ;  /* 0x0000001fff057899 */ /* 0x000fe40008011407 */
[----:B------:R-:W-:Y:S02]  /*2e40*/  USHF.R.U32.HI UR11, URZ, 0x4, UR11 ;  /* 0x00000004ff0b7899 */ /* 0x000fe4000801160b */
[----:B------:R-:W-:Y:S02]  /*2e50*/  ULEA.HI UR5, UR5, UR7, URZ, 0x5 ;  /* 0x0000000705057291 */ /* 0x000fe4000f8f28ff */
[----:B------:R-:W-:Y:S02]  /*2e60*/  USHF.R.U32.HI UR12, URZ, 0x4, UR12 ;  /* 0x00000004ff0c7899 */ /* 0x000fe4000801160c */
[----:B------:R-:W-:-:S02]  /*2e70*/  USHF.R.S32.HI UR5, URZ, 0x5, UR5 ;  /* 0x00000005ff057899 */ /* 0x000fc40008011405 */
[----:B------:R-:W-:Y:S02]  /*2e80*/  ULOP3.LUT UR11, UR11, 0x3fff, URZ, 0xc0, !UPT ;  /* 0x00003fff0b0b7892 */ /* 0x000fe4000f8ec0ff */
[----:B------:R-:W-:Y:S02]  /*2e90*/  UISETP.LT.AND UP0, UPT, UR5, 0x1, UPT ;  /* 0x000000010500788c */ /* 0x000fe4000bf01270 */
[----:B------:R-:W-:Y:S02]  /*2ea0*/  ULOP3.LUT UR12, UR12, 0x3fff, URZ, 0xc0, !UPT ;  /* 0x00003fff0c0c7892 */ /* 0x000fe4000f8ec0ff */
[----:B------:R-:W-:Y:S02]  /*2eb0*/  USEL UR10, UR5, 0x1, !UP0 ;  /* 0x00000001050a7887 */ /* 0x000fe4000c000000 */
[----:B------:R-:W-:Y:S02]  /*2ec0*/  ULOP3.LUT UR11, UR11, 0x10000, URZ, 0xfc, !UPT ;  /* 0x000100000b0b7892 */ /* 0x000fe4000f8efcff */
[----:B------:R-:W-:-:S02]  /*2ed0*/  ULOP3.LUT UR12, UR12, 0x10000, URZ, 0xfc, !UPT ;  /* 0x000100000c0c7892 */ /* 0x000fc4000f8efcff */
[----:B------:R-:W-:Y:S02]  /*2ee0*/  UIADD3 UR10, UPT, UPT, -UR10, URZ, URZ ;  /* 0x000000ff0a0a7290 */ /* 0x000fe4000fffe1ff */
[----:B--2---:R-:W-:Y:S01]  /*2ef0*/  UISETP.GE.AND UP3, UPT, UR4, 0x1, UPT ;  /* 0x000000010400788c */ /* 0x004fe2000bf66270 */
[----:B-1----:R-:W-:-:S15]  /*2f00*/  R2UR UR19, R0 ;  /* 0x00000000001372ca */ /* 0x002fde00000e0000 */
.L_x_60:
[----:B------:R-:W-:Y:S02]  /*2f10*/  LEA R0, R10, UR6, 0x3 ;  /* 0x000000060a007c11 */ /* 0x000fe4000f8e18ff */
[----:B------:R-:W-:Y:S02]  /*2f20*/  SHF.L.U32 R5, R9, 0x1f, RZ ;  /* 0x0000001f09057819 */ /* 0x000fe400000006ff */
[----:B------:R-:W-:Y:S01]  /*2f30*/  PLOP3.LUT P0, PT, PT, PT, UP3, 0x80, 0x8 ;  /* 0x000000000008781c */ /* 0x000fe20003f0f038 */
[----:B------:R-:W-:Y:S01]  /*2f40*/  VIADD R3, R0, 0x90 ;  /* 0x0000009000037836 */ /* 0x000fe20000000000 */
[----:B-1----:R-:W1:Y:S02]  /*2f50*/  SYNCS.PHASECHK.TRANS64.TRYWAIT P1, [R0+URZ+0x80], R5 ;  /* 0x00008005000075a7 */ /* 0x002e6400080211ff */
[----:B-1--4-:R-:W-:Y:S09]  /*2f60*/  @!P1 BRA `(.L_x_54) ;  /* 0x0000005400889947 */ /* 0x012ff20003800000 */
.L_x_124:
[----:B------:R-:W-:Y:S01]  /*2f70*/  LEA R4, R10, UR6, 0x4 ;  /* 0x000000060a047c11 */ /* 0x000fe2000f8e20ff */
[----:B------:R-:W-:Y:S01]  /*2f80*/  @UP3 ULEA UR4, UR17, UR6, 0x3 ;  /* 0x0000000611043291 */ /* 0x000fe2000f8e18ff */
[----:B------:R-:W-:Y:S01]  /*2f90*/  PLOP3.LUT P2, PT, PT, PT, PT, 0x80, 0x8 ;  /* 0x000000000008781c */ /* 0x000fe20003f4f070 */
[----:B------:R-:W-:Y:S01]  /*2fa0*/  ULEA UR9, UR18, UR6, 0x3 ;  /* 0x0000000612097291 */ /* 0x000fe2000f8e18ff */
[----:B------:R-:W-:Y:S02]  /*2fb0*/  PRMT R3, RZ, 0x654, R3 ;  /* 0x00000654ff037816 */ /* 0x000fe40000000003 */
[----:B-1----:R-:W1:Y:S01]  /*2fc0*/  LDS.128 R4, [R4+0x110] ;  /* 0x0001100004047984 */ /* 0x002e620000000c00 */
[----:B------:R-:W-:Y:S02]  /*2fd0*/  @P0 SHF.L.U32 R2, R8, 0x1f, RZ ;  /* 0x0000001f08020819 */ /* 0x000fe400000006ff */
[----:B------:R-:W-:Y:S01]  /*2fe0*/  SHF.L.U32 R0, R11, 0x1f, RZ ;  /* 0x0000001f0b007819 */ /* 0x000fe200000006ff */
[----:B------:R-:W-:Y:S01]  /*2ff0*/  @!PT LDS RZ, [RZ] ;  /* 0x00000000fffff984 */ /* 0x000fe20000000800 */
[----:B------:R-:W-:Y:S01]  /*3000*/  @!PT LDS RZ, [RZ] ;  /* 0x00000000fffff984 */ /* 0x000fe20000000800 */
[----:B------:R-:W-:Y:S01]  /*3010*/  @!PT LDS RZ, [RZ] ;  /* 0x00000000fffff984 */ /* 0x000fe20000000800 */
[----:B------:R-:W-:Y:S01]  /*3020*/  @!PT LDS RZ, [RZ] ;  /* 0x00000000fffff984 */ /* 0x000fe20000000800 */
[----:B------:R2:W-:Y:S06]  /*3030*/  MEMBAR.ALL.CTA ;  /* 0x0000000000007992 */ /* 0x0005ec0000008000 */
[----:B--2---:R-:W2:Y:S02]  /*3040*/  FENCE.VIEW.ASYNC.S ;  /* 0x00000000000073c6 */ /* 0x004ea40000000000 */
[----:B--2---:R2:W-:Y:S01]  /*3050*/  SYNCS.ARRIVE.TRANS64.RED.A1T0 RZ, [R3+URZ], RZ ;  /* 0x000000ff03ff79a7 */ /* 0x0045e200081004ff */
[----:B------:R2:W4:Y:S01]  /*3060*/  @P0 SYNCS.PHASECHK.TRANS64.TRYWAIT P2, [UR4], R2 ;  /* 0x00000002ff0005a7 */ /* 0x0005220008041104 */
[----:B-1----:R-:W-:Y:S01]  /*3070*/  LOP3.LUT P1, RZ, R6, 0x1, RZ, 0xc0, !PT ;  /* 0x0000000106ff7812 */ /* 0x002fe2000782c0ff */
[----:B------:R-:W1:Y:S02]  /*3080*/  SYNCS.PHASECHK.TRANS64.TRYWAIT P0, [UR9+0xc0], R0 ;  /* 0x0000c000ff0075a7 */ /* 0x000e640008001109 */
[----:B-12-4-:R-:W-:Y:S10]  /*3090*/  @!P0 BRA `(.L_x_55) ;  /* 0x0000005400508947 */ /* 0x016ff40003800000 */
.L_x_126:
[----:B------:R-:W-:Y:S01]  /*30a0*/  IADD3 R10, PT, PT, R10, 0x1, RZ ;  /* 0x000000010a0a7810 */ /* 0x000fe20007ffe0ff */
[----:B------:R-:W-:Y:S06]  /*30b0*/  BRA.U !UP3, `(.L_x_56) ;  /* 0x000000010b887547 */ /* 0x000fec000b800000 */
[----:B------:R-:W-:Y:S02]  /*30c0*/  ULEA UR8, UR18, UR19, 0x7 ;  /* 0x0000001312087291 */ /* 0x000fe4000f8e38ff */
[----:B------:R-:W-:Y:S01]  /*30d0*/  UPLOP3.LUT UP4, UPT, UPT, UPT, UPT, 0x40, 0x4 ;  /* 0x000000000004789c */ /* 0x000fe20003f8e870 */
[----:B------:R-:W-:Y:S01]  /*30e0*/  UMOV UR16, UR10 ;  /* 0x0000000a00107c82 */ /* 0x000fe20008000000 */
[----:B------:R-:W-:Y:S01]  /*30f0*/  UMOV UR15, UR5 ;  /* 0x00000005000f7c82 */ /* 0x000fe20008000000 */
[----:B------:R-:W-:-:S08]  /*3100*/  UMOV UR14, UR17 ;  /* 0x00000011000e7c82 */ /* 0x000fd00008000000 */
.L_x_59:
[----:B------:R-:W-:Y:S02]  /*3110*/  UIADD3 UR16, UPT, UPT, UR16, 0x1, URZ ;  /* 0x0000000110107890 */ /* 0x000fe4000fffe0ff */
[----:B--2---:R-:W-:Y:S02]  /*3120*/  ULEA UR7, UR14, UR6, 0x3 ;  /* 0x000000060e077291 */ /* 0x004fe4000f8e18ff */
[----:B------:R-:W-:Y:S01]  /*3130*/  UISETP.NE.AND UP0, UPT, UR16, URZ, UPT ;  /* 0x000000ff1000728c */ /* 0x000fe2000bf05270 */
[----:B----4-:R-:W-:Y:S10]  /*3140*/  @P2 BRA `(.L_x_57) ;  /* 0x00000000000c2947 */ /* 0x010ff40003800000 */
[----:B-1----:R-:W-:Y:S04]  /*3150*/  SHF.L.U32 R3, R8, 0x1f, RZ ;  /* 0x0000001f08037819 */ /* 0x002fe800000006ff */
[----:B------:R-:W1:Y:S02]  /*3160*/  SYNCS.PHASECHK.TRANS64.TRYWAIT P0, [UR7], R3 ;  /* 0x00000003ff0075a7 */ /* 0x000e640008001107 */
[----:B-1----:R-:W-:Y:S05]  /*3170*/  @!P0 BRA `(.L_x_58) ;  /* 0x0000005400308947 */ /* 0x002fea0003800000 */
.L_x_57:
[----:B------:R-:W-:Y:S01]  /*3180*/  UISETP.NE.AND UP1, UPT, UR15, 0x1, UPT ;  /* 0x000000010f00788c */ /* 0x000fe2000bf25270 */
[----:B------:R-:W-:Y:S01]  /*3190*/  PLOP3.LUT P2, PT, PT, PT, PT, 0x80, 0x8 ;  /* 0x000000000008781c */ /* 0x000fe20003f4f070 */
[----:B------:R-:W-:Y:S02]  /*31a0*/  UIADD3 UR17, UPT, UPT, UR14, 0x1, URZ ;  /* 0x000000010e117890 */ /* 0x000fe4000fffe0ff */
[----:B------:R-:W-:Y:S02]  /*31b0*/  ULEA UR22, UR14, UR12, 0x8 ;  /* 0x0000000c0e167291 */ /* 0x000fe4000f8e40ff */
[----:B------:R-:W-:Y:S01]  /*31c0*/  UISETP.NE.AND UP2, UPT, UR17, 0x5, UPT ;  /* 0x000000051100788c */ /* 0x000fe2000bf45270 */
[----:B------:R-:W-:Y:S01]  /*31d0*/  PLOP3.LUT P0, PT, PT, PT, UP1, 0x80, 0x8 ;  /* 0x000000000008781c */ /* 0x000fe20003f0f018 */
[----:B------:R-:W-:Y:S02]  /*31e0*/  ULEA UR24, UR14, UR11, 0x8 ;  /* 0x0000000b0e187291 */ /* 0x000fe4000f8e40ff */
[----:B------:R-:W-:Y:S02]  /*31f0*/  USEL UR13, URZ, 0x1, UP2 ;  /* 0x00000001ff0d7887 */ /* 0x000fe40009000000 */
[----:B------:R-:W-:Y:S02]  /*3200*/  USEL UR17, UR17, URZ, UP2 ;  /* 0x000000ff11117287 */ /* 0x000fe40009000000 */
[----:B------:R-:W-:Y:S02]  /*3210*/  UIADD3 UR7, UPT, UPT, UR7, 0x28, URZ ;  /* 0x0000002807077890 */ /* 0x000fe4000fffe0ff */
[----:B------:R-:W-:Y:S01]  /*3220*/  @UP1 ULEA UR4, UR17, UR6, 0x3 ;  /* 0x0000000611041291 */ /* 0x000fe2000f8e18ff */
[----:B------:R-:W-:Y:S01]  /*3230*/  LOP3.LUT R8, R8, UR13, RZ, 0x3c, !PT ;  /* 0x0000000d08087c12 */ /* 0x000fe2000f8e3cff */
[----:B------:R-:W-:Y:S01]  /*3240*/  UMOV UR23, 0xc0004010 ;  /* 0xc000401000177882 */ /* 0x000fe20000000000 */
[----:B------:R-:W-:Y:S01]  /*3250*/  UMOV UR25, 0xc0004010 ;  /* 0xc000401000197882 */ /* 0x000fe20000000000 */
[----:B------:R-:W-:Y:S01]  /*3260*/  UIADD3 UR15, UPT, UPT, UR15, -0x1, URZ ;  /* 0xffffffff0f0f7890 */ /* 0x000fe2000fffe0ff */
[----:B-1----:R-:W-:Y:S01]  /*3270*/  @P0 SHF.L.U32 R0, R8, 0x1f, RZ ;  /* 0x0000001f08000819 */ /* 0x002fe200000006ff */
[----:B------:R-:W-:Y:S03]  /*3280*/  UMOV UR14, UR17 ;  /* 0x00000011000e7c82 */ /* 0x000fe60008000000 */
[----:B------:R2:W4:Y:S01]  /*3290*/  @P0 SYNCS.PHASECHK.TRANS64.TRYWAIT P2, [UR4], R0 ;  /* 0x00000000ff0005a7 */ /* 0x0005220008041104 */
[----:B------:R2:W-:Y:S01]  /*32a0*/  UTCQMMA gdesc[UR24], gdesc[UR22], tmem[UR8], tmem[UR20], idesc[UR21], UP4 ;  /* 0x00ff1416180075ea */ /* 0x0005e2000a000308 */
[----:B------:R-:W-:Y:S01]  /*32b0*/  UPLOP3.LUT UP4, UPT, UPT, UPT, UPT, 0x80, 0x8 ;  /* 0x000000000008789c */ /* 0x000fe20003f8f070 */
[----:B------:R2:W-:Y:S01]  /*32c0*/  UTCBAR [UR7], URZ ;  /* 0x000000ff070073e9 */ /* 0x0005e200080000ff */
[----:B------:R-:W-:Y:S09]  /*32d0*/  BRA.U UP0, `(.L_x_59) ;  /* 0xfffffffd008c7547 */ /* 0x000ff2000b83ffff */
.L_x_56:
[----:B------:R-:W-:Y:S01]  /*32e0*/  UIADD3 UR18, UPT, UPT, UR18, 0x1, URZ ;  /* 0x0000000112127890 */ /* 0x000fe2000fffe0ff */
[C---:B------:R-:W-:Y:S01]  /*32f0*/  ISETP.NE.AND P0, PT, R10.reuse, 0x2, PT ;  /* 0x000000020a00780c */ /* 0x040fe20003f05270 */
[----:B------:R-:W-:Y:S02]  /*3300*/  UIADD3 UR9, UPT, UPT, UR9, 0xa0, URZ ;  /* 0x000000a009097890 */ /* 0x000fe4000fffe0ff */
[----:B------:R-:W-:Y:S01]  /*3310*/  UISETP.NE.AND UP0, UPT, UR18, 0x4, UPT ;  /* 0x000000041200788c */ /* 0x000fe2000bf05270 */
[----:B-12---:R-:W-:Y:S02]  /*3320*/  SEL R0, RZ, 0x1, P0 ;  /* 0x00000001ff007807 */ /* 0x006fe40000000000 */
[----:B------:R-:W-:Y:S01]  /*3330*/  SEL R10, R10, RZ, P0 ;  /* 0x000000ff0a0a7207 */ /* 0x000fe20000000000 */
[----:B------:R-:W-:Y:S01]  /*3340*/  USEL UR4, URZ, 0x1, UP0 ;  /* 0x00000001ff047887 */ /* 0x000fe20008000000 */
[----:B------:R-:W-:Y:S01]  /*3350*/  LOP3.LUT R9, R9, R0, RZ, 0x3c, !PT ;  /* 0x0000000009097212 */ /* 0x000fe200078e3cff */
[----:B------:R-:W-:Y:S01]  /*3360*/  USEL UR18, UR18, URZ, UP0 ;  /* 0x000000ff12127287 */ /* 0x000fe20008000000 */
[----:B------:R1:W-:Y:S03]  /*3370*/  UTCBAR [UR9], URZ ;  /* 0x000000ff090073e9 */ /* 0x0003e600080000ff */
[----:B------:R-:W-:Y:S01]  /*3380*/  LOP3.LUT R11, R11, UR4, RZ, 0x3c, !PT ;  /* 0x000000040b0b7c12 */ /* 0x000fe2000f8e3cff */
[----:B------:R-:W-:Y:S07]  /*3390*/  @P1 BRA `(.L_x_60) ;  /* 0xfffffff800dc1947 */ /* 0x000fee000383ffff */
[----:B------:R-:W2:Y:S01]  /*33a0*/  S2UR UR4, SR_CgaCtaId ;  /* 0x00000000000479c3 */ /* 0x000ea20000008800 */
[----:B------:R-:W-:Y:S01]  /*33b0*/  ELECT P0, URZ, PT ;  /* 0x0000000000ff782f */ /* 0x000fe20003800000 */
[----:B------:R-:W-:Y:S01]  /*33c0*/  IMAD.MOV.U32 R0, RZ, RZ, 0x1 ;  /* 0x00000001ff007424 */ /* 0x000fe200078e00ff */
[----:B------:R-:W-:Y:S01]  /*33d0*/  UIADD3 UR6, UPT, UPT, UR6, 0xc0, URZ ;  /* 0x000000c006067890 */ /* 0x000fe2000fffe0ff */
[----:B------:R-:W-:Y:S01]  /*33e0*/  SHF.L.U32 R3, R11, 0x1f, RZ ;  /* 0x0000001f0b037819 */ /* 0x000fe200000006ff */
[----:B------:R-:W-:-:S03]  /*33f0*/  UMOV UR5, 0x40 ;  /* 0x0000004000057882 */ /* 0x000fc60000000000 */
[----:B------:R-:W-:Y:S01]  /*3400*/  UVIRTCOUNT.DEALLOC.SMPOOL 0x80 ;  /* 0x000000800000784c */ /* 0x000fe20000000000 */
[----:B--2---:R-:W-:Y:S02]  /*3410*/  ULEA UR4, UR4, UR5, 0x18 ;  /* 0x0000000504047291 */ /* 0x004fe4000f8ec0ff */
[----:B------:R-:W-:-:S07]  /*3420*/  ULEA UR5, UR18, UR6, 0x3 ;  /* 0x0000000612057291 */ /* 0x000fce000f8e18ff */
[----:B------:R2:W-:Y:S02]  /*3430*/  @P0 STS.U8 [UR4+0x1c], R0 ;  /* 0x00001c00ff000988 */ /* 0x0005e40008000004 */
[----:B------:R-:W3:Y:S02]  /*3440*/  SYNCS.PHASECHK.TRANS64.TRYWAIT P0, [UR5], R3 ;  /* 0x00000003ff0075a7 */ /* 0x000ee40008001105 */
[----:B--23--:R-:W-:Y:S05]  /*3450*/  @!P0 BRA `(.L_x_61) ;  /* 0x0000005000908947 */ /* 0x00cfea0003800000 */
.L_x_129:
[----:B------:R-:W-:-:S04]  /*3460*/  UIADD3 UR7, UPT, UPT, UR18, 0x1, URZ ;  /* 0x0000000112077890 */ /* 0x000fc8000fffe0ff */
[----:B------:R-:W-:-:S04]  /*3470*/  UISETP.NE.AND UP0, UPT, UR7, 0x4, UPT ;  /* 0x000000040700788c */ /* 0x000fc8000bf05270 */
[----:B------:R-:W-:Y:S02]  /*3480*/  USEL UR8, URZ, 0x1, UP0 ;  /* 0x00000001ff087887 */ /* 0x000fe40008000000 */
[----:B------:R-:W-:-:S04]  /*3490*/  USEL UR7, UR7, URZ, UP0 ;  /* 0x000000ff07077287 */ /* 0x000fc80008000000 */
[----:B------:R-:W-:Y:S01]  /*34a0*/  ULEA UR5, UR7, UR6, 0x3 ;  /* 0x0000000607057291 */ /* 0x000fe2000f8e18ff */
[----:B------:R-:W-:-:S04]  /*34b0*/  LOP3.LUT R2, R11, UR8, RZ, 0x3c, !PT ;  /* 0x000000080b027c12 */ /* 0x000fc8000f8e3cff */
[----:B--2---:R-:W-:-:S04]  /*34c0*/  SHF.L.U32 R3, R2, 0x1f, RZ ;  /* 0x0000001f02037819 */ /* 0x004fc800000006ff */
[----:B------:R-:W2:Y:S02]  /*34d0*/  SYNCS.PHASECHK.TRANS64.TRYWAIT P0, [UR5], R3 ;  /* 0x00000003ff0075a7 */ /* 0x000ea40008001105 */
[----:B--2---:R-:W-:Y:S05]  /*34e0*/  @!P0 BRA `(.L_x_62) ;  /* 0x0000005000848947 */ /* 0x004fea0003800000 */
.L_x_131:
        /* <DEDUP_REMOVED lines=9> */
.L_x_133:
[----:B------:R-:W-:-:S04]  /*3580*/  UIADD3 UR7, UPT, UPT, UR7, 0x1, URZ ;  /* 0x0000000107077890 */ /* 0x000fc8000fffe0ff */
[----:B------:R-:W-:-:S04]  /*3590*/  UISETP.NE.AND UP0, UPT, UR7, 0x4, UPT ;  /* 0x000000040700788c */ /* 0x000fc8000bf05270 */
[----:B------:R-:W-:Y:S02]  /*35a0*/  USEL UR5, URZ, 0x1, UP0 ;  /* 0x00000001ff057887 */ /* 0x000fe40008000000 */
[----:B------:R-:W-:-:S04]  /*35b0*/  USEL UR7, UR7, URZ, UP0 ;  /* 0x000000ff07077287 */ /* 0x000fc80008000000 */
[----:B------:R-:W-:Y:S01]  /*35c0*/  ULEA UR7, UR7, UR6, 0x3 ;  /* 0x0000000607077291 */ /* 0x000fe2000f8e18ff */
[----:B--2---:R-:W-:-:S04]  /*35d0*/  LOP3.LUT R3, R2, UR5, RZ, 0x3c, !PT ;  /* 0x0000000502037c12 */ /* 0x004fc8000f8e3cff */
[----:B------:R-:W-:-:S04]  /*35e0*/  SHF.L.U32 R3, R3, 0x1f, RZ ;  /* 0x0000001f03037819 */ /* 0x000fc800000006ff */
[----:B------:R-:W2:Y:S02]  /*35f0*/  SYNCS.PHASECHK.TRANS64.TRYWAIT P0, [UR7], R3 ;  /* 0x00000003ff0075a7 */ /* 0x000ea40008001107 */
[----:B--2---:R-:W-:Y:S05]  /*3600*/  @!P0 BRA `(.L_x_64) ;  /* 0x00000050006c8947 */ /* 0x004fea0003800000 */
.L_x_135:
[----:B------:R-:W-:Y:S01]  /*3610*/  NOP ;  /* 0x0000000000007918 */ /* 0x000fe20000000000 */
[----:B--2---:R-:W2:Y:S01]  /*3620*/  LDS R0, [UR4+0x14] ;  /* 0x00001404ff007984 */ /* 0x004ea20008000800 */
[----:B------:R-:W-:Y:S01]  /*3630*/  ULOP3.LUT UR6, UR19, 0xffff, URZ, 0xc0, !UPT ;  /* 0x0000ffff13067892 */ /* 0x000fe2000f8ec0ff */
[----:B------:R-:W-:Y:S01]  /*3640*/  UMOV UR8, 0xffff ;  /* 0x0000ffff00087882 */ /* 0x000fe20000000000 */
[----:B------:R-:W-:Y:S02]  /*3650*/  UMOV UR5, 0x1 ;  /* 0x0000000100057882 */ /* 0x000fe40000000000 */
[----:B------:R-:W-:-:S04]  /*3660*/  USHF.R.U32.HI UR6, URZ, 0x5, UR6 ;  /* 0x00000005ff067899 */ /* 0x000fc80008011606 */
[----:B------:R-:W-:Y:S02]  /*3670*/  USHF.L.U32 UR8, UR8, UR6, URZ ;  /* 0x0000000608087299 */ /* 0x000fe400080006ff */
[----:B------:R-:W-:-:S04]  /*3680*/  USHF.L.U32 UR5, UR5, UR6, URZ ;  /* 0x0000000605057299 */ /* 0x000fc800080006ff */
[----:B--2---:R-:W-:-:S04]  /*3690*/  LOP3.LUT R0, R0, UR8, RZ, 0xc0, !PT ;  /* 0x0000000800007c12 */ /* 0x004fc8000f8ec0ff */
[----:B------:R-:W-:-:S13]  /*36a0*/  ISETP.NE.AND P0, PT, R0, UR8, PT ;  /* 0x0000000800007c0c */ /* 0x000fda000bf05270 */
[----:B------:R-:W-:Y:S05]  /*36b0*/  @P0 BRA `(.L_x_65) ;  /* 0x0000000000580947 */ /* 0x000fea0003800000 */
[----:B------:R-:W2:Y:S02]  /*36c0*/  LDS R0, [UR4+0x18] ;  /* 0x00001804ff007984 */ /* 0x000ea40008000800 */
[----:B--2---:R-:W-:-:S04]  /*36d0*/  LOP3.LUT R0, R0, UR5, RZ, 0xc0, !PT ;  /* 0x0000000500007c12 */ /* 0x004fc8000f8ec0ff */
[----:B------:R-:W-:-:S13]  /*36e0*/  ISETP.NE.AND P0, PT, R0, UR5, PT ;  /* 0x0000000500007c0c */ /* 0x000fda000bf05270 */
[----:B------:R-:W-:Y:S05]  /*36f0*/  @P0 BRA `(.L_x_66) ;  /* 0x00000000003c0947 */ /* 0x000fea0003800000 */
[----:B------:R-:W2:Y:S01]  /*3700*/  S2R R2, SR_LANEID ;  /* 0x0000000000027919 */ /* 0x000ea20000000000 */
[----:B------:R-:W-:Y:S01]  /*3710*/  ULOP3.LUT UR8, URZ, UR8, URZ, 0x33, !UPT ;  /* 0x00000008ff087292 */ /* 0x000fe2000f8e33ff */
[----:B------:R-:W-:Y:S01]  /*3720*/  LOP3.LUT R4, RZ, UR5, RZ, 0x33, !PT ;  /* 0x00000005ff047c12 */ /* 0x000fe2000f8e33ff */
[----:B------:R-:W-:Y:S02]  /*3730*/  VOTEU.ANY UR7, UPT, PT ;  /* 0x0000000000077886 */ /* 0x000fe400038e0100 */
[----:B------:R-:W-:Y:S01]  /*3740*/  UFLO.U32 UR7, UR7 ;  /* 0x00000007000772bd */ /* 0x000fe200080e0000 */
[----:B------:R-:W3:Y:S01]  /*3750*/  REDUX UR5, R4 ;  /* 0x00000000040573c4 */ /* 0x000ee20000000000 */
[----:B------:R-:W-:-:S06]  /*3760*/  IMAD.U32 R0, RZ, RZ, UR8 ;  /* 0x00000008ff007e24 */ /* 0x000fcc000f8e00ff */
[----:B------:R1:W-:Y:S01]  /*3770*/  UTCATOMSWS.AND URZ, UR8 ;  /* 0x0000000800ff79e3 */ /* 0x0003e20008000000 */
[----:B------:R-:W4:Y:S01]  /*3780*/  REDUX UR6, R0 ;  /* 0x00000000000673c4 */ /* 0x000f220000000000 */
[----:B--2---:R-:W-:Y:S01]  /*3790*/  ISETP.EQ.U32.AND P0, PT, R2, UR7, PT ;  /* 0x0000000702007c0c */ /* 0x004fe2000bf02070 */
[----:B---3--:R-:W-:Y:S01]  /*37a0*/  IMAD.U32 R2, RZ, RZ, UR5 ;  /* 0x00000005ff027e24 */ /* 0x008fe2000f8e00ff */
[----:B----4-:R-:W-:-:S11]  /*37b0*/  MOV R3, UR6 ;  /* 0x0000000600037c02 */ /* 0x010fd60008000f00 */
[----:B------:R1:W-:Y:S04]  /*37c0*/  @P0 ATOMS.AND RZ, [UR4+0x14], R3 ;  /* 0x00001403ffff098c */ /* 0x0003e8000a800004 */
[----:B------:R1:W-:Y:S01]  /*37d0*/  @P0 ATOMS.AND RZ, [UR4+0x18], R2 ;  /* 0x00001802ffff098c */ /* 0x0003e2000a800004 */
[----:B------:R-:W-:Y:S05]  /*37e0*/  BRA `(.L_x_67) ;  /* 0x0000000000147947 */ /* 0x000fea0003800000 */
.L_x_66:
[----:B------:R-:W-:Y:S02]  /*37f0*/  MOV R2, 0x3810 ;  /* 0x0000381000027802 */ /* 0x000fe40000000f00 */
[----:B-1--45:R-:W-:Y:S05]  /*3800*/  CALL.REL.NOINC `($__internal_0_$__cuda_sm10x_tcgen05_guardrail_trap_col_being_dealloced_not_returned_by_alloc) ;  /* 0x0000005000c87944 */ /* 0x032fea0003c00000 */
[----:B------:R-:W-:Y:S05]  /*3810*/  BRA `(.L_x_67) ;  /* 0x0000000000087947 */ /* 0x000fea0003800000 */
.L_x_65:
[----:B------:R-:W-:Y:S02]  /*3820*/  MOV R2, 0x3840 ;  /* 0x0000384000027802 */ /* 0x000fe40000000f00 */
[----:B-1--45:R-:W-:Y:S05]  /*3830*/  CALL.REL.NOINC `($__internal_2_$__cuda_sm10x_tcgen05_guardrail_trap_unallocated_columns_being_dealloced) ;  /* 0x0000005000d47944 */ /* 0x032fea0003c00000 */
.L_x_67:
[----:B------:R-:W-:Y:S01]  /*3840*/  NOP ;  /* 0x0000000000007918 */ /* 0x000fe20000000000 */
[----:B-1----:R-:W-:Y:S05]  /*3850*/  EXIT ;  /* 0x000000000000794d */ /* 0x002fea0003800000 */
.L_x_49:
[----:B------:R-:W-:-:S09]  /*3860*/  UISETP.NE.OR UP2, UPT, UR8, 0x3, !UP2 ;  /* 0x000000030800788c */ /* 0x000fd2000d745670 */
[----:B------:R-:W-:Y:S05]  /*3870*/  BRA.U UP2, `(.L_x_68) ;  /* 0x0000000d02407547 */ /* 0x000fea000b800000 */
[----:B------:R-:W1:Y:S01]  /*3880*/  LDC R0, c[0x0][0xb30] ;  /* 0x0002cc00ff007b82 */ /* 0x000e620000000800 */
[----:B------:R-:W2:Y:S01]  /*3890*/  LDCU.64 UR8, c[0x0][0x888] ;  /* 0x00011100ff0877ac */ /* 0x000ea20008000a00 */
[----:B------:R-:W-:Y:S02]  /*38a0*/  HFMA2 R29, -RZ, RZ, 0, 0 ;  /* 0x00000000ff1d7431 */ /* 0x000fe400000001ff */
[----:B------:R-:W-:Y:S01]  /*38b0*/  IMAD.MOV.U32 R31, RZ, RZ, 0x1 ;  /* 0x00000001ff1f7424 */ /* 0x000fe200078e00ff */
[----:B------:R-:W-:Y:S01]  /*38c0*/  MOV R23, 0x2000 ;  /* 0x0000200000177802 */ /* 0x000fe20000000f00 */
[----:B------:R-:W4:Y:S01]  /*38d0*/  LDCU.64 UR4, c[0x0][0x890] ;  /* 0x00011200ff0477ac */ /* 0x000f220008000a00 */
[----:B------:R-:W-:Y:S01]  /*38e0*/  IMAD.MOV.U32 R30, RZ, RZ, RZ ;  /* 0x000000ffff1e7224 */ /* 0x000fe200078e00ff */
[----:B------:R-:W3:Y:S01]  /*38f0*/  LDC R19, c[0x0][0x370] ;  /* 0x0000dc00ff137b82 */ /* 0x000ee20000000800 */
[----:B------:R-:W-:Y:S01]  /*3900*/  UMOV UR7, 0x400 ;  /* 0x0000040000077882 */ /* 0x000fe20000000000 */
[----:B------:R-:W-:-:S02]  /*3910*/  UPLOP3.LUT UP1, UPT, UPT, UPT, UPT, 0x40, 0x4 ;  /* 0x000000000004789c */ /* 0x000fc40003f2e870 */
[----:B------:R-:W-:-:S04]  /*3920*/  ULEA UR7, UR37, UR7, 0x18 ;  /* 0x0000000725077291 */ /* 0x000fc8000f8ec0ff */
[----:B------:R-:W3:Y:S01]  /*3930*/  LDC R2, c[0x0][0xb0c] ;  /* 0x0002c300ff027b82 */ /* 0x000ee20000000800 */
[----:B------:R-:W-:Y:S02]  /*3940*/  UIADD3 UR13, UPT, UPT, UR7, 0x58, URZ ;  /* 0x00000058070d7890 */ /* 0x000fe4000fffe0ff */
[----:B--2---:R-:W-:Y:S02]  /*3950*/  UISETP.NE.U32.AND UP2, UPT, UR8, URZ, UPT ;  /* 0x000000ff0800728c */ /* 0x004fe4000bf45070 */
[----:B------:R-:W-:Y:S02]  /*3960*/  UIADD3 UR17, UPT, UPT, UR7, 0x50, URZ ;  /* 0x0000005007117890 */ /* 0x000fe4000fffe0ff */
[----:B----4-:R-:W-:Y:S01]  /*3970*/  UISETP.NE.U32.AND UP3, UPT, UR4, URZ, UPT ;  /* 0x000000ff0400728c */ /* 0x010fe2000bf65070 */
[----:B------:R-:W2:Y:S01]  /*3980*/  LDC R18, c[0x0][0xb20] ;  /* 0x0002c800ff127b82 */ /* 0x000ea20000000800 */
[----:B-1----:R-:W-:Y:S01]  /*3990*/  ISETP.NE.AND P1, PT, R0, 0x1, PT ;  /* 0x000000010000780c */ /* 0x002fe20003f25270 */
[----:B------:R-:W-:-:S02]  /*39a0*/  UISETP.NE.AND.EX UP2, UPT, UR9, URZ, UPT, UP2 ;  /* 0x000000ff0900728c */ /* 0x000fc4000bf45320 */
[----:B------:R-:W-:Y:S02]  /*39b0*/  UPRMT UR13, UR37, 0x654, UR13 ;  /* 0x00000654250d7896 */ /* 0x000fe4000800000d */
[----:B------:R-:W-:Y:S02]  /*39c0*/  UISETP.NE.AND.EX UP3, UPT, UR5, URZ, UPT, UP3 ;  /* 0x000000ff0500728c */ /* 0x000fe4000bf65330 */
[----:B------:R-:W1:Y:S08]  /*39d0*/  LDC.64 R32, c[0x0][0x348] ;  /* 0x0000d200ff207b82 */ /* 0x000e700000000a00 */
[----:B------:R-:W4:Y:S08]  /*39e0*/  LDC.64 R16, c[0x0][0xb10] ;  /* 0x0002c400ff107b82 */ /* 0x000f300000000a00 */
[----:B------:R-:W1:Y:S08]  /*39f0*/  LDC.64 R6, c[0x0][0xb18] ;  /* 0x0002c600ff067b82 */ /* 0x000e700000000a00 */
[----:B------:R-:W1:Y:S08]  /*3a00*/  LDC.64 R4, c[0x0][0xb28] ;  /* 0x0002ca00ff047b82 */ /* 0x000e700000000a00 */
[----:B--23--:R-:W1:Y:S02]  /*3a10*/  LDC R22, c[0x0][0x374] ;  /* 0x0000dd00ff167b82 */ /* 0x00ce640000000800 */
.L_x_77:
[C---:B------:R-:W-:Y:S02]  /*3a20*/  LEA R0, R30.reuse, UR7, 0x3 ;  /* 0x000000071e007c11 */ /* 0x040fe4000f8e18ff */
[----:B------:R-:W-:Y:S02]  /*3a30*/  SHF.L.U32 R3, R29, 0x1f, RZ ;  /* 0x0000001f1d037819 */ /* 0x000fe400000006ff */
[----:B------:R-:W-:Y:S02]  /*3a40*/  LEA R24, R30, UR7, 0x4 ;  /* 0x000000071e187c11 */ /* 0x000fe4000f8e20ff */
[----:B--2---:R-:W2:Y:S02]  /*3a50*/  SYNCS.PHASECHK.TRANS64.TRYWAIT P0, [R0+URZ+0x80], R3 ;  /* 0x00008003000075a7 */ /* 0x004ea400080011ff */
[----:B--2---:R-:W-:Y:S05]  /*3a60*/  @!P0 BRA `(.L_x_69) ;  /* 0x0000004c006c8947 */ /* 0x004fea0003800000 */
.L_x_136:
[----:B------:R-:W-:Y:S01]  /*3a70*/  ISETP.GE.AND P0, PT, R72, 0x1, PT ;  /* 0x000000014800780c */ /* 0x000fe20003f06270 */
[----:B------:R-:W3:Y:S01]  /*3a80*/  LDS.128 R24, [R24+0x110] ;  /* 0x0001100018187984 */ /* 0x000ee20000000c00 */
[----:B--2---:R-:W-:Y:S01]  /*3a90*/  VIADD R0, R0, 0x90 ;  /* 0x0000009000007836 */ /* 0x004fe20000000000 */
[----:B------:R-:W-:Y:S01]  /*3aa0*/  @!PT LDS RZ, [RZ] ;  /* 0x00000000fffff984 */ /* 0x000fe20000000800 */
[----:B------:R-:W-:Y:S01]  /*3ab0*/  @!PT LDS RZ, [RZ] ;  /* 0x00000000fffff984 */ /* 0x000fe20000000800 */
[----:B------:R-:W-:Y:S01]  /*3ac0*/  @!PT LDS RZ, [RZ] ;  /* 0x00000000fffff984 */ /* 0x000fe20000000800 */
[----:B------:R-:W-:Y:S01]  /*3ad0*/  @!PT LDS RZ, [RZ] ;  /* 0x00000000fffff984 */ /* 0x000fe20000000800 */
[----:B------:R2:W-:Y:S06]  /*3ae0*/  MEMBAR.ALL.CTA ;  /* 0x0000000000007992 */ /* 0x0005ec0000008000 */
[----:B--2---:R-:W2:Y:S01]  /*3af0*/  FENCE.VIEW.ASYNC.S ;  /* 0x00000000000073c6 */ /* 0x004ea20000000000 */
[----:B------:R-:W-:Y:S04]  /*3b00*/  PRMT R0, RZ, 0x654, R0 ;  /* 0x00000654ff007816 */ /* 0x000fe80000000000 */
[----:B--2---:R2:W-:Y:S01]  /*3b10*/  SYNCS.ARRIVE.TRANS64.RED.A1T0 RZ, [R0+URZ], RZ ;  /* 0x000000ff00ff79a7 */ /* 0x0045e200081004ff */
[----:B---3--:R-:W-:Y:S11]  /*3b20*/  LOP3.LUT P3, RZ, R26, 0x1, RZ, 0xc0, !PT ;  /* 0x000000011aff7812 */ /* 0x008ff6000786c0ff */
[----:B------:R-:W-:Y:S02]  /*3b30*/  @!UPT UIADD3 URZ, UPT, UPT, URZ, URZ, URZ ;  /* 0x000000fffffff290 */ /* 0x000fe4000fffe0ff */
[----:B------:R-:W-:Y:S02]  /*3b40*/  @P3 MOV R13, R24 ;  /* 0x00000018000d3202 */ /* 0x000fe40000000f00 */
[----:B------:R-:W-:Y:S01]  /*3b50*/  @P3 LOP3.LUT R8, R25, 0xffff, RZ, 0xc0, !PT ;  /* 0x0000ffff19083812 */ /* 0x000fe200078ec0ff */
[----:B--2---:R-:W-:Y:S06]  /*3b60*/  @!P0 BRA `(.L_x_70) ;  /* 0x0000000000a48947 */ /* 0x004fec0003800000 */
[----:B-1----:R-:W-:Y:S01]  /*3b70*/  IMAD.HI.U32 R35, R22, R7, RZ ;  /* 0x0000000716237227 */ /* 0x002fe200078e00ff */
[----:B------:R-:W-:Y:S02]  /*3b80*/  ISETP.NE.AND P0, PT, R6, 0x1, PT ;  /* 0x000000010600780c */ /* 0x000fe40003f05270 */
[----:B------:R-:W-:Y:S01]  /*3b90*/  ISETP.NE.AND P2, PT, R72, 0x1, PT ;  /* 0x000000014800780c */ /* 0x000fe20003f45270 */
[----:B----4-:R-:W-:Y:S01]  /*3ba0*/  IMAD.HI.U32 R34, R19, R16, RZ ;  /* 0x0000001013227227 */ /* 0x010fe200078e00ff */
[----:B------:R-:W-:Y:S02]  /*3bb0*/  SHF.R.U32.HI R35, RZ, R18, R35 ;  /* 0x00000012ff237219 */ /* 0x000fe40000011623 */
[----:B------:R-:W-:Y:S01]  /*3bc0*/  ISETP.NE.AND P4, PT, R2, 0x1, PT ;  /* 0x000000010200780c */ /* 0x000fe20003f85270 */
[----:B------:R-:W-:Y:S01]  /*3bd0*/  IMAD.HI.U32 R36, R13, R16, RZ ;  /* 0x000000100d247227 */ /* 0x000fe200078e00ff */
[----:B------:R-:W-:Y:S02]  /*3be0*/  SHF.R.U32.HI R34, RZ, R17, R34 ;  /* 0x00000011ff227219 */ /* 0x000fe40000011622 */
[----:B------:R-:W-:Y:S01]  /*3bf0*/  SEL R3, R22, R35, !P0 ;  /* 0x0000002316037207 */ /* 0x000fe20004000000 */
[C---:B------:R-:W-:Y:S01]  /*3c00*/  IMAD.HI.U32 R35, R8.reuse, R7, RZ ;  /* 0x0000000708237227 */ /* 0x040fe200078e00ff */
[----:B------:R-:W-:Y:S02]  /*3c10*/  SEL R11, R19, R34, !P4 ;  /* 0x00000022130b7207 */ /* 0x000fe40006000000 */
[----:B------:R-:W-:Y:S01]  /*3c20*/  SHF.R.U32.HI R36, RZ, R17, R36 ;  /* 0x00000011ff247219 */ /* 0x000fe20000011624 */
[----:B------:R-:W-:Y:S01]  /*3c30*/  IMAD.HI.U32 R38, R3, R4, RZ ;  /* 0x0000000403267227 */ /* 0x000fe200078e00ff */
[----:B------:R-:W-:Y:S03]  /*3c40*/  SHF.R.U32.HI R35, RZ, R18, R35 ;  /* 0x00000012ff237219 */ /* 0x000fe60000011623 */
[----:B------:R-:W-:Y:S01]  /*3c50*/  IMAD.HI.U32 R34, R11, R4, RZ ;  /* 0x000000040b227227 */ /* 0x000fe200078e00ff */
[----:B------:R-:W-:Y:S02]  /*3c60*/  @P2 SHF.R.U32.HI R3, RZ, R5, R38 ;  /* 0x00000005ff032219 */ /* 0x000fe40000011626 */
[----:B------:R-:W-:Y:S02]  /*3c70*/  SEL R9, R8, R35, !P0 ;  /* 0x0000002308097207 */ /* 0x000fe40004000000 */
[----:B------:R-:W-:Y:S01]  /*3c80*/  @P2 SHF.R.U32.HI R11, RZ, R5, R34 ;  /* 0x00000005ff0b2219 */ /* 0x000fe20000011622 */
[C---:B------:R-:W-:Y:S01]  /*3c90*/  IMAD R10, R72.reuse, R3, RZ ;  /* 0x00000003480a7224 */ /* 0x040fe200078e02ff */
[----:B------:R-:W-:Y:S01]  /*3ca0*/  SEL R3, R13, R36, !P4 ;  /* 0x000000240d037207 */ /* 0x000fe20006000000 */
[C---:B------:R-:W-:Y:S03]  /*3cb0*/  IMAD.HI.U32 R14, R9.reuse, R4, RZ ;  /* 0x00000004090e7227 */ /* 0x040fe600078e00ff */
[----:B------:R-:W-:Y:S01]  /*3cc0*/  ISETP.GE.AND P0, PT, R9, R10, PT ;  /* 0x0000000a0900720c */ /* 0x000fe20003f06270 */
[C---:B------:R-:W-:Y:S01]  /*3cd0*/  IMAD R12, R72.reuse, R11, RZ ;  /* 0x0000000b480c7224 */ /* 0x040fe200078e02ff */
[-C--:B------:R-:W-:Y:S04]  /*3ce0*/  SHF.R.U32.HI R14, RZ, R5.reuse, R14 ;  /* 0x00000005ff0e7219 */ /* 0x080fe8000001160e */
[----:B------:R-:W-:Y:S02]  /*3cf0*/  ISETP.GE.OR P0, PT, R3, R12, P0 ;  /* 0x0000000c0300720c */ /* 0x000fe40000706670 */
[----:B------:R-:W-:Y:S05]  /*3d00*/  SEL R15, R9, R14, !P2 ;  /* 0x0000000e090f7207 */ /* 0x000fea0005000000 */
[----:B------:R-:W-:Y:S04]  /*3d10*/  IMAD.MOV R14, RZ, RZ, -R15 ;  /* 0x000000ffff0e7224 */ /* 0x000fe800078e0a0f */
[----:B------:R-:W-:Y:S02]  /*3d20*/  IMAD R14, R72, R14, R9 ;  /* 0x0000000e480e7224 */ /* 0x000fe400078e0209 */
[C---:B------:R-:W-:Y:S05]  /*3d30*/  @!P0 IMAD.HI.U32 R10, R3.reuse, R4, RZ ;  /* 0x00000004030a8227 */ /* 0x040fea00078e00ff */
[----:B------:R-:W-:Y:S04]  /*3d40*/  @!P0 SHF.R.U32.HI R10, RZ, R5, R10 ;  /* 0x00000005ff0a8219 */ /* 0x000fe8000001160a */
[----:B------:R-:W-:Y:S01]  /*3d50*/  @!P0 SEL R0, R3, R10, !P2 ;  /* 0x0000000a03008207 */ /* 0x000fe20005000000 */
[----:B------:R-:W-:Y:S03]  /*3d60*/  IMAD.MOV R10, RZ, RZ, -R3 ;  /* 0x000000ffff0a7224 */ /* 0x000fe600078e0a03 */
[----:B------:R-:W-:Y:S01]  /*3d70*/  @!P0 IADD3 R15, PT, PT, R15, -R0, RZ ;  /* 0x800000000f0f8210 */ /* 0x000fe20007ffe0ff */
[----:B------:R-:W-:Y:S01]  /*3d80*/  @!P0 IMAD R0, R11, R14, R0 ;  /* 0x0000000e0b008224 */ /* 0x000fe200078e0200 */
[----:B------:R-:W-:Y:S01]  /*3d90*/  IADD3 R11, PT, PT, -R9, RZ, RZ ;  /* 0x000000ff090b7210 */ /* 0x000fe20007ffe1ff */
[----:B------:R-:W-:Y:S02]  /*3da0*/  IMAD R13, R2, R10, R13 ;  /* 0x0000000a020d7224 */ /* 0x000fe400078e020d */
[----:B------:R-:W-:Y:S02]  /*3db0*/  @!P0 IMAD R9, R15, R72, R3 ;  /* 0x000000480f098224 */ /* 0x000fe400078e0203 */
[----:B------:R-:W-:Y:S02]  /*3dc0*/  @!P0 IMAD.MOV.U32 R3, RZ, RZ, R0 ;  /* 0x000000ffff038224 */ /* 0x000fe400078e0000 */
[----:B------:R-:W-:Y:S02]  /*3dd0*/  IMAD R8, R6, R11, R8 ;  /* 0x0000000b06087224 */ /* 0x000fe400078e0208 */
[----:B------:R-:W-:Y:S02]  /*3de0*/  IMAD R13, R3, R2, R13 ;  /* 0x00000002030d7224 */ /* 0x000fe400078e020d */
[----:B------:R-:W-:Y:S02]  /*3df0*/  IMAD R8, R9, R6, R8 ;  /* 0x0000000609087224 */ /* 0x000fe400078e0208 */
.L_x_70:
[----:B------:R-:W-:Y:S05]  /*3e00*/  BRA.U UP1, `(.L_x_71) ;  /* 0x0000000101107547 */ /* 0x000fea000b800000 */
[----:B------:R-:W-:Y:S04]  /*3e10*/  MOV R0, UR6 ;  /* 0x0000000600007c02 */ /* 0x000fe80008000f00 */
[----:B------:R-:W-:Y:S04]  /*3e20*/  SHF.L.U32 R3, R0, 0x1f, RZ ;  /* 0x0000001f00037819 */ /* 0x000fe800000006ff */
[----:B------:R-:W2:Y:S02]  /*3e30*/  SYNCS.PHASECHK.TRANS64.TRYWAIT P0, [UR7+0x78], R3 ;  /* 0x00007803ff0075a7 */ /* 0x000ea40008001107 */
[----:B--2---:R-:W-:Y:S05]  /*3e40*/  @!P0 BRA `(.L_x_72) ;  /* 0x0000004800888947 */ /* 0x004fea0003800000 */
.L_x_71:
[----:B------:R-:W-:Y:S02]  /*3e50*/  R2UR UR19, R21 ;  /* 0x00000000151372ca */ /* 0x000fe400000e0000 */
[----:B------:R-:W-:Y:S02]  /*3e60*/  R2UR UR18, R20 ;  /* 0x00000000141272ca */ /* 0x000fe400000e0000 */
[----:B------:R-:W-:Y:S02]  /*3e70*/  ISETP.NE.U32.AND P2, PT, RZ, UR4, PT ;  /* 0x00000004ff007c0c */ /* 0x000fe4000bf45070 */
[----:B------:R-:W-:Y:S02]  /*3e80*/  SHF.L.U32 R12, R31, 0x1f, RZ ;  /* 0x0000001f1f0c7819 */ /* 0x000fe400000006ff */
[----:B------:R-:W-:Y:S05]  /*3e90*/  ISETP.NE.AND.EX P2, PT, RZ, UR5, PT, P2 ;  /* 0x00000005ff007c0c */ /* 0x000fea000bf45320 */
[----:B------:R-:W-:Y:S02]  /*3ea0*/  USHF.L.U32 UR19, UR19, 0x7, URZ ;  /* 0x0000000713137899 */ /* 0x000fe400080006ff */
[----:B------:R-:W-:Y:S01]  /*3eb0*/  USHF.L.U32 UR18, UR18, 0x7, URZ ;  /* 0x0000000712127899 */ /* 0x000fe200080006ff */
[----:B------:R-:W-:Y:S11]  /*3ec0*/  BRA.U !UP3, `(.L_x_73) ;  /* 0x000000010b347547 */ /* 0x000ff6000b800000 */
[----:B------:R-:W-:Y:S01]  /*3ed0*/  UPLOP3.LUT UP0, UPT, UPT, UPT, UP2, 0x80, 0x8 ;  /* 0x000000000008789c */ /* 0x000fe20003f0f020 */
[----:B--2---:R-:W-:Y:S02]  /*3ee0*/  HFMA2 R0, -RZ, RZ, 0, 5.9604644775390625e-08 ;  /* 0x00000001ff007431 */ /* 0x004fe400000001ff */
[----:B------:R-:W-:Y:S03]  /*3ef0*/  IMAD.MOV.U32 R171, RZ, RZ, 0x1 ;  /* 0x00000001ffab7424 */ /* 0x000fe600078e00ff */
[----:B------:R-:W-:Y:S05]  /*3f00*/  PLOP3.LUT P0, PT, PT, PT, UP0, 0x80, 0x8 ;  /* 0x000000000008781c */ /* 0x000fea0003f0f008 */
[----:B------:R-:W2:Y:S01]  /*3f10*/  @UP0 LDCU.64 UR10, c[0x0][0x888] ;  /* 0x00011100ff0a07ac */ /* 0x000ea20008000a00 */
[----:B------:R-:W-:Y:S07]  /*3f20*/  @UP0 UIMAD UR8, UR36, UR4, URZ ;  /* 0x00000004240802a4 */ /* 0x000fee000f8e02ff */
[----:B------:R-:W-:Y:S01]  /*3f30*/  @!P0 PRMT R171, R0, 0x7610, R171 ;  /* 0x0000761000ab8816 */ /* 0x000fe200000000ab */
[----:B--2---:R-:W-:Y:S03]  /*3f40*/  @UP0 UIMAD.WIDE UR10, UR8, 0x4, UR10 ;  /* 0x00000004080a08a5 */ /* 0x004fe6000f8e020a */
[----:B------:R-:W2:Y:S03]  /*3f50*/  @!UP0 LDCU UR8, c[0x0][0x880] ;  /* 0x00011000ff0887ac */ /* 0x000ea60008000800 */
[----:B------:R-:W-:Y:S01]  /*3f60*/  IMAD.U32 R10, RZ, RZ, UR10 ;  /* 0x0000000aff0a7e24 */ /* 0x000fe2000f8e00ff */
[----:B------:R-:W-:Y:S05]  /*3f70*/  MOV R11, UR11 ;  /* 0x0000000b000b7c02 */ /* 0x000fea0008000f00 */
[----:B-----5:R3:W5:Y:S02]  /*3f80*/  @P0 LDG.E R81, desc[UR46][R10.64] ;  /* 0x0000002e0a510981 */ /* 0x020764000c1e1900 */
[----:B--23--:R-:W-:Y:S07]  /*3f90*/  @!P0 IMAD.U32 R81, RZ, RZ, UR8 ;  /* 0x00000008ff518e24 */ /* 0x00cfee000f8e00ff */
.L_x_73:
[----:B-----5:R-:W-:Y:S01]  /*3fa0*/  @!P2 FSETP.EQ.AND P0, PT, R81, RZ, PT ;  /* 0x000000ff5100a20b */ /* 0x020fe20003f02000 */
[----:B------:R-:W-:Y:S01]  /*3fb0*/  @!UPT UIADD3 URZ, UPT, UPT, URZ, URZ, URZ ;  /* 0x000000fffffff290 */ /* 0x000fe2000fffe0ff */
[----:B------:R-:W-:Y:S11]  /*3fc0*/  @!P2 BRA `(.L_x_74) ;  /* 0x000000000014a947 */ /* 0x000ff60003800000 */
[----:B------:R-:W-:Y:S02]  /*3fd0*/  LOP3.LUT P2, RZ, R171, 0xff, RZ, 0xc0, !PT ;  /* 0x000000ffabff7812 */ /* 0x000fe4000784c0ff */
[----:B------:R-:W-:Y:S04]  /*3fe0*/  PLOP3.LUT P0, PT, PT, PT, UP0, 0x80, 0x8 ;  /* 0x000000000008781c */ /* 0x000fe80003f0f008 */
[----:B------:R-:W-:Y:S07]  /*3ff0*/  PLOP3.LUT P0, PT, P0, PT, PT, 0x8, 0x80 ;  /* 0x000000000080781c */ /* 0x000fee000070e170 */
[----:B------:R-:W-:Y:S11]  /*4000*/  @P2 FSETP.EQ.AND P0, PT, R81, RZ, PT ;  /* 0x000000ff5100220b */ /* 0x000ff60003f02000 */
[----:B------:R-:W-:Y:S02]  /*4010*/  @!UPT UIADD3 URZ, UPT, UPT, URZ, URZ, URZ ;  /* 0x000000fffffff290 */ /* 0x000fe4000fffe0ff */
.L_x_74:
[----:B------:R-:W3:Y:S01]  /*4020*/  SYNCS.PHASECHK.TRANS64.TRYWAIT P2, [UR7+0x60], R12 ;  /* 0x0000600cff0075a7 */ /* 0x000ee20008041107 */
[----:B------:R-:W-:Y:S04]  /*4030*/  ELECT P4, URZ, PT ;  /* 0x0000000000ff782f */ /* 0x000fe80003880000 */
[----:B------:R-:W-:Y:S11]  /*4040*/  PLOP3.LUT P4, PT, P0, P4, PT, 0xf2, 0x2f ;  /* 0x00000000002f781c */ /* 0x000ff60000789e72 */
[----:B------:R-:W-:Y:S02]  /*4050*/  @!UPT UIADD3 URZ, UPT, UPT, URZ, URZ, URZ ;  /* 0x000000fffffff290 */ /* 0x000fe4000fffe0ff */
[----:B-1----:R-:W-:Y:S05]  /*4060*/  @!P4 IADD3 R21, P0, PT, R32, 0x580, RZ ;  /* 0x000005802015c810 */ /* 0x002fea0007f1e0ff */
[----:B------:R-:W-:Y:S01]  /*4070*/  @!P4 IMAD.X R20, RZ, RZ, R33, P0 ;  /* 0x000000ffff14c224 */ /* 0x000fe200000e0621 */
[----:B---3--:R-:W-:Y:S07]  /*4080*/  @!P2 BRA `(.L_x_75) ;  /* 0x000000480010a947 */ /* 0x008fee0003800000 */
.L_x_139:
[----:B------:R-:W3:Y:S01]  /*4090*/  LDC.64 R14, c[0x0][0xb10] ;  /* 0x0002c400ff0e7b82 */ /* 0x000ee20000000a00 */
[----:B------:R-:W-:Y:S01]  /*40a0*/  @!P4 R2UR UR8, R20 ;  /* 0x000000001408c2ca */ /* 0x000fe200000e0000 */
[----:B------:R-:W-:Y:S01]  /*40b0*/  VOTEU.ALL UP1, P4 ;  /* 0x0000000000ff7886 */ /* 0x000fe20002020000 */
[----:B------:R-:W-:Y:S01]  /*40c0*/  @!P4 R2UR UR9, R21 ;  /* 0x000000001509c2ca */ /* 0x000fe200000e0000 */
[----:B------:R-:W-:Y:S01]  /*40d0*/  UMOV UR10, 0x0 ;  /* 0x00000000000a7882 */ /* 0x000fe20000000000 */
[----:B------:R-:W-:Y:S03]  /*40e0*/  UMOV UR11, 0x10000000 ;  /* 0x10000000000b7882 */ /* 0x000fe60000000000 */
[----:B------:R-:W5:Y:S01]  /*40f0*/  LDC.64 R10, c[0x0][0xb18] ;  /* 0x0002c600ff0a7b82 */ /* 0x000f620000000a00 */
[----:B------:R-:W-:Y:S01]  /*4100*/  @!UP1 UIADD3 UR16, UPT, UPT, UR7, 0x200, URZ ;  /* 0x0000020007109890 */ /* 0x000fe2000fffe0ff */
[----:B------:R-:W-:Y:S01]  /*4110*/  @P3 SHF.R.U32.HI R28, RZ, 0x10, R25 ;  /* 0x00000010ff1c3819 */ /* 0x000fe20000011619 */
[----:B------:R-:W-:Y:S01]  /*4120*/  VOTEU.ALL UP1, P4 ;  /* 0x0000000000ff7886 */ /* 0x000fe20002020000 */
[----:B------:R-:W-:Y:S01]  /*4130*/  UMOV UR20, UR36 ;  /* 0x0000002400147c82 */ /* 0x000fe20008000000 */
[----:B------:R-:W-:Y:S03]  /*4140*/  VIADD R30, R30, 0x1 ;  /* 0x000000011e1e7836 */ /* 0x000fe60000000000 */
[----:B--2---:R-:W2:Y:S01]  /*4150*/  @!P1 LDC R0, c[0x0][0xb20] ;  /* 0x0002c800ff009b82 */ /* 0x004ea20000000800 */
[----:B------:R-:W-:Y:S01]  /*4160*/  IMAD.U32 R21, RZ, RZ, UR8 ;  /* 0x00000008ff157e24 */ /* 0x000fe2000f8e00ff */
[----:B------:R-:W-:Y:S06]  /*4170*/  UPRMT UR8, UR37, 0x654, UR17 ;  /* 0x0000065425087896 */ /* 0x000fec0008000011 */
[----:B-1----:R-:W1:Y:S01]  /*4180*/  @!P1 LDC R3, c[0x0][0xb0c] ;  /* 0x0002c300ff039b82 */ /* 0x002e620000000800 */
[----:B------:R-:W-:Y:S01]  /*4190*/  IMAD.U32 R20, RZ, RZ, UR9 ;  /* 0x00000009ff147e24 */ /* 0x000fe2000f8e00ff */
[----:B------:R-:W-:Y:S04]  /*41a0*/  @!P4 R2UR UR15, R21 ;  /* 0x00000000150fc2ca */ /* 0x000fe800000e0000 */
[----:B------:R-:W-:Y:S01]  /*41b0*/  @!P4 R2UR UR14, R20 ;  /* 0x00000000140ec2ca */ /* 0x000fe200000e0000 */
[----:B------:R-:W-:Y:S11]  /*41c0*/  @!P4 IMAD.MOV.U32 R20, RZ, RZ, 0x2000 ;  /* 0x00002000ff14c424 */ /* 0x000ff600078e00ff */
[----:B------:R-:W-:Y:S01]  /*41d0*/  @!UPT UIADD3 URZ, UPT, UPT, URZ, URZ, URZ ;  /* 0x000000fffffff290 */ /* 0x000fe2000fffe0ff */
[----:B------:R1:W-:Y:S01]  /*41e0*/  @!UP1 UTMALDG.3D [UR16], [UR14], desc[UR10] ;  /* 0x00000a100e0095b4 */ /* 0x0003e20008011000 */
[----:B------:R1:W-:Y:S02]  /*41f0*/  @!P4 SYNCS.ARRIVE.TRANS64.RED.A0TR RZ, [UR7+0x50], R20 ;  /* 0x00005014ffffc9a7 */ /* 0x0003e40008300407 */
[----:B-1----:R-:W-:Y:S01]  /*4200*/  @!P1 ISETP.NE.AND P2, PT, R3, 0x1, PT ;  /* 0x000000010300980c */ /* 0x002fe20003f45270 */
[C---:B---3--:R-:W-:Y:S01]  /*4210*/  @!P1 IMAD.HI.U32 R14, R13.reuse, R14, RZ ;  /* 0x0000000e0d0e9227 */ /* 0x048fe200078e00ff */
[----:B-----5:R-:W-:Y:S03]  /*4220*/  @!P1 ISETP.NE.AND P0, PT, R10, 0x1, PT ;  /* 0x000000010a00980c */ /* 0x020fe60003f05270 */
[C---:B------:R-:W-:Y:S01]  /*4230*/  @!P1 IMAD.HI.U32 R11, R8.reuse, R11, RZ ;  /* 0x0000000b080b9227 */ /* 0x040fe200078e00ff */
[----:B------:R-:W-:Y:S04]  /*4240*/  @!P1 SHF.R.U32.HI R14, RZ, R15, R14 ;  /* 0x0000000fff0e9219 */ /* 0x000fe8000001160e */
[----:B--2---:R-:W-:Y:S01]  /*4250*/  @!P1 SHF.R.U32.HI R9, RZ, R0, R11 ;  /* 0x00000000ff099219 */ /* 0x004fe2000001160b */
[----:B------:R-:W-:Y:S01]  /*4260*/  SYNCS.ARRIVE.TRANS64.RED.A1T0 RZ, [UR8], RZ ;  /* 0x000000ffffff79a7 */ /* 0x000fe20008100408 */
[----:B------:R-:W-:Y:S02]  /*4270*/  @!P1 SEL R14, R13, R14, !P2 ;  /* 0x0000000e0d0e9207 */ /* 0x000fe40005000000 */
[----:B------:R-:W-:Y:S01]  /*4280*/  @!P1 SEL R9, R8, R9, !P0 ;  /* 0x0000000908099207 */ /* 0x000fe20004000000 */
[----:B------:R-:W1:Y:S04]  /*4290*/  SYNCS.PHASECHK.TRANS64.TRYWAIT P5, [UR7+0x68], R12 ;  /* 0x0000680cff0075a7 */ /* 0x000e6800080a1107 */
[----:B------:R-:W-:Y:S02]  /*42a0*/  @!P1 IMAD.IADD R0, R9, 0x1, -R14 ;  /* 0x0000000109009824 */ /* 0x000fe400078e0a0e */
[----:B------:R-:W-:Y:S02]  /*42b0*/  @!P1 IMAD.IADD R9, R14, 0x1, -R9 ;  /* 0x000000010e099824 */ /* 0x000fe400078e0a09 */
[----:B------:R-:W-:Y:S02]  /*42c0*/  @!P1 IMAD R13, R0, R3, R13 ;  /* 0x00000003000d9224 */ /* 0x000fe400078e020d */
[----:B------:R-:W-:Y:S01]  /*42d0*/  @!P1 IMAD R8, R9, R10, R8 ;  /* 0x0000000a09089224 */ /* 0x000fe200078e0208 */
[----:B-1----:R-:W-:Y:S06]  /*42e0*/  @!P5 BRA `(.L_x_76) ;  /* 0x000000440090d947 */ /* 0x002fec0003800000 */
.L_x_141:
[----:B-1----:R-:W-:Y:S01]  /*42f0*/  @!P4 IADD3 R3, P0, PT, R32, 0x580, RZ ;  /* 0x000005802003c810 */ /* 0x002fe20007f1e0ff */
[----:B------:R-:W-:Y:S01]  /*4300*/  VOTEU.ALL UP1, P4 ;  /* 0x0000000000ff7886 */ /* 0x000fe20002020000 */
[----:B------:R-:W-:Y:S01]  /*4310*/  UMOV UR20, 0x0 ;  /* 0x0000000000147882 */ /* 0x000fe20000000000 */
[----:B------:R-:W-:Y:S01]  /*4320*/  UMOV UR21, 0x10000000 ;  /* 0x1000000000157882 */ /* 0x000fe20000000000 */
[----:B------:R-:W-:Y:S01]  /*4330*/  @!P4 R2UR UR9, R3 ;  /* 0x000000000309c2ca */ /* 0x000fe200000e0000 */
[----:B------:R-:W-:Y:S01]  /*4340*/  @!P4 IMAD.X R0, RZ, RZ, R33, P0 ;  /* 0x000000ffff00c224 */ /* 0x000fe200000e0621 */
[----:B------:R-:W-:Y:S01]  /*4350*/  @!UP1 UIADD3 UR10, UPT, UPT, UR18, 0x40, URZ ;  /* 0x00000040120a9890 */ /* 0x000fe2000fffe0ff */
[----:B------:R-:W-:Y:S01]  /*4360*/  ISETP.NE.AND P0, PT, R30, 0x2, PT ;  /* 0x000000021e00780c */ /* 0x000fe20003f05270 */
[----:B------:R-:W-:Y:S01]  /*4370*/  UMOV UR11, UR19 ;  /* 0x00000013000b7c82 */ /* 0x000fe20008000000 */
[----:B------:R-:W-:Y:S01]  /*4380*/  UMOV UR12, UR36 ;  /* 0x00000024000c7c82 */ /* 0x000fe20008000000 */
[----:B------:R-:W-:Y:S01]  /*4390*/  @!P4 R2UR UR8, R0 ;  /* 0x000000000008c2ca */ /* 0x000fe200000e0000 */
[----:B------:R-:W-:Y:S01]  /*43a0*/  IMAD.IADD R20, R8, 0x1, R147 ;  /* 0x0000000108147824 */ /* 0x000fe200078e0293 */
[----:B------:R-:W-:Y:S01]  /*43b0*/  @P3 R2UR UR36, R28 ;  /* 0x000000001c2432ca */ /* 0x000fe200000e0000 */
[----:B------:R-:W-:Y:S01]  /*43c0*/  IMAD.IADD R21, R13, 0x1, R170 ;  /* 0x000000010d157824 */ /* 0x000fe200078e02aa */
[----:B------:R-:W-:Y:S02]  /*43d0*/  SEL R0, RZ, 0x1, P0 ;  /* 0x00000001ff007807 */ /* 0x000fe40000000000 */
[----:B------:R-:W-:Y:S01]  /*43e0*/  LOP3.LUT R31, R31, 0x1, RZ, 0x3c, !PT ;  /* 0x000000011f1f7812 */ /* 0x000fe200078e3cff */
[----:B------:R-:W-:Y:S01]  /*43f0*/  IMAD.U32 R10, RZ, RZ, UR9 ;  /* 0x00000009ff0a7e24 */ /* 0x000fe2000f8e00ff */
[----:B------:R-:W-:Y:S01]  /*4400*/  @!UP1 UIADD3 UR9, UPT, UPT, UR7, 0x58, URZ ;  /* 0x0000005807099890 */ /* 0x000fe2000fffe0ff */
[----:B------:R-:W-:Y:S02]  /*4410*/  LOP3.LUT R29, R29, R0, RZ, 0x3c, !PT ;  /* 0x000000001d1d7212 */ /* 0x000fe400078e3cff */
[----:B------:R-:W-:Y:S02]  /*4420*/  SEL R30, R30, RZ, P0 ;  /* 0x000000ff1e1e7207 */ /* 0x000fe40000000000 */
[----:B------:R-:W-:Y:S01]  /*4430*/  IMAD.U32 R11, RZ, RZ, UR8 ;  /* 0x00000008ff0b7e24 */ /* 0x000fe2000f8e00ff */
[----:B------:R-:W-:Y:S01]  /*4440*/  @!P4 R2UR UR14, R10 ;  /* 0x000000000a0ec2ca */ /* 0x000fe200000e0000 */
[----:B------:R-:W-:Y:S01]  /*4450*/  @!UP1 UIADD3 UR8, UPT, UPT, UR7, 0x2200, URZ ;  /* 0x0000220007089890 */ /* 0x000fe2000fffe0ff */
[----:B------:R-:W-:Y:S02]  /*4460*/  VOTEU.ALL UP1, P4 ;  /* 0x0000000000ff7886 */ /* 0x000fe40002020000 */
[----:B------:R-:W-:Y:S11]  /*4470*/  @!P4 R2UR UR15, R11 ;  /* 0x000000000b0fc2ca */ /* 0x000ff600000e0000 */
[----:B------:R-:W-:Y:S02]  /*4480*/  @!UPT UIADD3 URZ, UPT, UPT, URZ, URZ, URZ ;  /* 0x000000fffffff290 */ /* 0x000fe4000fffe0ff */
[----:B------:R2:W-:Y:S01]  /*4490*/  @!UP1 UTMALDG.3D [UR8], [UR14], desc[UR20] ;  /* 0x000014080e0095b4 */ /* 0x0005e20008011000 */
[----:B------:R2:W-:Y:S01]  /*44a0*/  @!P4 SYNCS.ARRIVE.TRANS64.RED.A0TR RZ, [UR7+0x58], R23 ;  /* 0x00005817ffffc9a7 */ /* 0x0005e20008300407 */
[----:B------:R-:W-:Y:S01]  /*44b0*/  UPLOP3.LUT UP1, UPT, UPT, UPT, UPT, 0x80, 0x8 ;  /* 0x000000000008789c */ /* 0x000fe20003f2f070 */
[----:B------:R-:W-:Y:S01]  /*44c0*/  SYNCS.ARRIVE.TRANS64.RED.A1T0 RZ, [UR13], RZ ;  /* 0x000000ffffff79a7 */ /* 0x000fe2000810040d */
[----:B------:R-:W-:Y:S09]  /*44d0*/  @P3 BRA `(.L_x_77) ;  /* 0xfffffff400503947 */ /* 0x000ff2000383ffff */
[----:B------:R-:W-:-:S04]  /*44e0*/  SHF.L.U32 R3, R31, 0x1f, RZ ;  /* 0x0000001f1f037819 */ /* 0x000fc800000006ff */
[----:B------:R-:W1:Y:S02]  /*44f0*/  SYNCS.PHASECHK.TRANS64.TRYWAIT P0, [UR7+0x60], R3 ;  /* 0x00006003ff0075a7 */ /* 0x000e640008001107 */
[----:B-1----:R-:W-:Y:S05]  /*4500*/  @!P0 BRA `(.L_x_78) ;  /* 0x0000004400208947 */ /* 0x002fea0003800000 */
.L_x_143:
[----:B-1----:R-:W-:-:S07]  /*4510*/  MOV R0, UR7 ;  /* 0x0000000700007c02 */ /* 0x002fce0008000f00 */
.L_x_79:
[----:B-1----:R-:W-:-:S04]  /*4520*/  SHF.L.U32 R3, R31, 0x1f, RZ ;  /* 0x0000001f1f037819 */ /* 0x002fc800000006ff */
[----:B------:R1:W3:Y:S03]  /*4530*/  SYNCS.PHASECHK.TRANS64.TRYWAIT P0, [R0+URZ+0x68], R3 ;  /* 0x00006803000075a7 */ /* 0x0002e600080011ff */
[----:B---3--:R-:W-:Y:S05]  /*4540*/  @!P0 NANOSLEEP.SYNCS 0x989680 ;  /* 0x009896800000895d */ /* 0x008fea0003900000 */
[----:B------:R-:W3:Y:S02]  /*4550*/  @!P0 SYNCS.PHASECHK.TRANS64 P0, [R0+URZ+0x68], R3 ;  /* 0x00006803000085a7 */ /* 0x000ee400080010ff */
[----:B--23--:R-:W-:Y:S05]  /*4560*/  @P0 EXIT ;  /* 0x000000000000094d */ /* 0x00cfea0003800000 */
[----:B------:R-:W-:Y:S05]  /*4570*/  BRA `(.L_x_79) ;  /* 0xfffffffc00e87947 */ /* 0x000fea000383ffff */
.L_x_68:
[----:B------:R-:W-:-:S06]  /*4580*/  UISETP.GE.AND UP1, UPT, UR8, 0x4, UPT ;  /* 0x000000040800788c */ /* 0x000fcc000bf26270 */
[----:B------:R-:W-:-:S13]  /*4590*/  PLOP3.LUT P0, PT, PT, PT, UP1, 0x80, 0x8 ;  /* 0x000000000008781c */ /* 0x000fda0003f0f018 */
[----:B------:R-:W-:Y:S05]  /*45a0*/  @!P0 EXIT ;  /* 0x000000000000894d */ /* 0x000fea0003800000 */
[----:B------:R-:W-:Y:S01]  /*45b0*/  BAR.SYNC.DEFER_BLOCKING 0x6, 0xa0 ;  /* 0x0182800000007b1d */ /* 0x000fe20000010000 */
[C---:B------:R-:W-:Y:S01]  /*45c0*/  IMAD.SHL.U32 R3, R189.reuse, 0x40, RZ ;  /* 0x00000040bd037824 */ /* 0x040fe200078e00ff */
[C---:B------:R-:W-:Y:S01]  /*45d0*/  LOP3.LUT R193, R189.reuse, 0x60, RZ, 0xc0, !PT ;  /* 0x00000060bdc17812 */ /* 0x040fe200078ec0ff */
[C---:B------:R-:W-:Y:S01]  /*45e0*/  IMAD.SHL.U32 R172, R189.reuse, 0x8, RZ ;  /* 0x00000008bdac7824 */ /* 0x040fe200078e00ff */
[C---:B------:R-:W-:Y:S01]  /*45f0*/  LOP3.LUT R191, R189.reuse, 0x2, RZ, 0xc0, !PT ;  /* 0x00000002bdbf7812 */ /* 0x040fe200078ec0ff */
[----:B------:R-:W-:Y:S01]  /*4600*/  IMAD.U32 R79, R189, 0x10000, RZ ;  /* 0x00010000bd4f7824 */ /* 0x000fe200078e00ff */
[----:B------:R-:W-:Y:S02]  /*4610*/  UMOV UR49, 0x400 ;  /* 0x0000040000317882 */ /* 0x000fe40000000000 */
[----:B------:R-:W1:Y:S01]  /*4620*/  LDC R177, c[0x0][0x370] ;  /* 0x0000dc00ffb17b82 */ /* 0x000e620000000800 */
[----:B------:R-:W-:Y:S01]  /*4630*/  ULEA UR49, UR37, UR49, 0x18 ;  /* 0x0000003125317291 */ /* 0x000fe2000f8ec0ff */
[----:B------:R-:W-:Y:S01]  /*4640*/  LOP3.LUT R5, R3, 0x180, RZ, 0xc0, !PT ;  /* 0x0000018003057812 */ /* 0x000fe200078ec0ff */
[----:B------:R-:W-:Y:S01]  /*4650*/  HFMA2 R195, -RZ, RZ, 0, 0 ;  /* 0x00000000ffc37431 */ /* 0x000fe200000001ff */
[----:B------:R-:W-:Y:S01]  /*4660*/  LOP3.LUT R79, R79, 0x600000, RZ, 0xc0, !PT ;  /* 0x006000004f4f7812 */ /* 0x000fe200078ec0ff */
[----:B------:R-:W-:Y:S01]  /*4670*/  UIADD3 UR4, UPT, UPT, UR49, 0x4200, URZ ;  /* 0x0000420031047890 */ /* 0x000fe2000fffe0ff */
[----:B------:R-:W-:Y:S01]  /*4680*/  LOP3.LUT R172, R5, 0x30, R172, 0xf8, !PT ;  /* 0x0000003005ac7812 */ /* 0x000fe200078ef8ac */
[----:B------:R-:W-:Y:S01]  /*4690*/  IMAD.MOV.U32 R76, RZ, RZ, RZ ;  /* 0x000000ffff4c7224 */ /* 0x000fe200078e00ff */
[----:B------:R-:W2:Y:S01]  /*46a0*/  LDC R74, c[0x0][0xb0c] ;  /* 0x0002c300ff4a7b82 */ /* 0x000ea20000000800 */
[----:B------:R-:W-:-:S02]  /*46b0*/  LOP3.LUT R189, R189, 0x4, RZ, 0xc0, !PT ;  /* 0x00000004bdbd7812 */ /* 0x000fc400078ec0ff */
[----:B------:R-:W-:Y:S02]  /*46c0*/  CS2R R182, SRZ ;  /* 0x0000000000b67805 */ /* 0x000fe4000001ff00 */
[----:B------:R-:W-:Y:S02]  /*46d0*/  LOP3.LUT R172, R172, 0x1e40, R3, 0xf8, !PT ;  /* 0x00001e40acac7812 */ /* 0x000fe400078ef803 */
[----:B------:R-:W-:Y:S02]  /*46e0*/  CS2R R180, SRZ ;  /* 0x0000000000b47805 */ /* 0x000fe4000001ff00 */
[----:B------:R-:W-:Y:S01]  /*46f0*/  IADD3 R188, PT, PT, -R189, 0x2, RZ ;  /* 0x00000002bdbc7810 */ /* 0x000fe20007ffe1ff */
[----:B------:R-:W-:Y:S01]  /*4700*/  IMAD.MOV R176, RZ, RZ, -R191 ;  /* 0x000000ffffb07224 */ /* 0x000fe200078e0abf */
[----:B------:R-:W-:Y:S01]  /*4710*/  MOV R192, UR4 ;  /* 0x0000000400c07c02 */ /* 0x000fe20008000f00 */
[----:B------:R-:W4:Y:S01]  /*4720*/  LDC R174, c[0x0][0xb20] ;  /* 0x0002c800ffae7b82 */ /* 0x000f220000000800 */
[----:B------:R-:W3:Y:S01]  /*4730*/  LDS R0, [UR49+0x130] ;  /* 0x00013031ff007984 */ /* 0x000ee20008000800 */
[----:B------:R-:W-:Y:S01]  /*4740*/  VIADD R190, R172, UR49 ;  /* 0x00000031acbe7c36 */ /* 0x000fe20008000000 */
[----:B------:R-:W1:Y:S01]  /*4750*/  LDCU.64 UR52, c[0x0][0x348] ;  /* 0x00006900ff3477ac */ /* 0x000e620008000a00 */
[----:B------:R-:W-:-:S02]  /*4760*/  IMAD.MOV R175, RZ, RZ, -R189 ;  /* 0x000000ffffaf7224 */ /* 0x000fc400078e0abd */
[----:B------:R-:W-:Y:S01]  /*4770*/  VIADD R190, R190, 0x200 ;  /* 0x00000200bebe7836 */ /* 0x000fe20000000000 */
[----:B------:R-:W1:Y:S01]  /*4780*/  LDCU.64 UR38, c[0x0][0x888] ;  /* 0x00011100ff2677ac */ /* 0x000e620008000a00 */
[----:B------:R-:W1:Y:S01]  /*4790*/  LDC R73, c[0x0][0xb30] ;  /* 0x0002cc00ff497b82 */ /* 0x000e620000000800 */
[----:B------:R-:W1:Y:S01]  /*47a0*/  LDCU.64 UR44, c[0x0][0x890] ;  /* 0x00011200ff2c77ac */ /* 0x000e620008000a00 */
[----:B------:R-:W-:-:S06]  /*47b0*/  UIADD3 UR48, UPT, UPT, UR49, 0x200, URZ ;  /* 0x0000020031307890 */ /* 0x000fcc000fffe0ff */
[----:B------:R-:W1:Y:S08]  /*47c0*/  LDC.64 R168, c[0x0][0xb10] ;  /* 0x0002c400ffa87b82 */ /* 0x000e700000000a00 */
[----:B------:R-:W1:Y:S08]  /*47d0*/  LDC.64 R70, c[0x0][0xb18] ;  /* 0x0002c600ff467b82 */ /* 0x000e700000000a00 */
[----:B------:R-:W1:Y:S08]  /*47e0*/  LDC.64 R68, c[0x0][0xb28] ;  /* 0x0002ca00ff447b82 */ /* 0x000e700000000a00 */
[----:B------:R-:W1:Y:S01]  /*47f0*/  LDC.64 R166, c[0x0][0x8b0] ;  /* 0x00022c00ffa67b82 */ /* 0x000e620000000a00 */
[----:B---3--:R-:W-:-:S07]  /*4800*/  IMAD.IADD R79, R0, 0x1, R79 ;  /* 0x00000001004f7824 */ /* 0x008fce00078e024f */
[----:B------:R-:W3:Y:S08]  /*4810*/  LDC.64 R164, c[0x0][0x8a8] ;  /* 0x00022a00ffa47b82 */ /* 0x000ef00000000a00 */
[----:B--2-4-:R-:W1:Y:S02]  /*4820*/  LDC R178, c[0x0][0x374] ;  /* 0x0000dd00ffb27b82 */ /* 0x014e640000000800 */
.L_x_106:
[C---:B------:R-:W-:Y:S02]  /*4830*/  LEA R0, R195.reuse, UR49, 0x3 ;  /* 0x00000031c3007c11 */ /* 0x040fe4000f8e18ff */
[----:B------:R-:W-:Y:S02]  /*4840*/  SHF.L.U32 R3, R182, 0x1f, RZ ;  /* 0x0000001fb6037819 */ /* 0x000fe400000006ff */
[----:B------:R-:W-:Y:S02]  /*4850*/  LEA R16, R195, UR49, 0x4 ;  /* 0x00000031c3107c11 */ /* 0x000fe4000f8e20ff */
[----:B------:R-:W2:Y:S02]  /*4860*/  SYNCS.PHASECHK.TRANS64.TRYWAIT P0, [R0+URZ+0x80], R3 ;  /* 0x00008003000075a7 */ /* 0x000ea400080011ff */
[----:B-12---:R-:W-:Y:S05]  /*4870*/  @!P0 BRA `(.L_x_80) ;  /* 0x00000040005c8947 */ /* 0x006fea0003800000 */
.L_x_144:
[----:B------:R-:W4:Y:S01]  /*4880*/  LDC.64 R12, c[0x0][0xb10] ;  /* 0x0002c400ff0c7b82 */ /* 0x000f220000000a00 */
[----:B------:R-:W3:Y:S01]  /*4890*/  LDS.128 R16, [R16+0x110] ;  /* 0x0001100010107984 */ /* 0x000ee20000000c00 */
[----:B-1----:R-:W-:Y:S01]  /*48a0*/  ISETP.NE.AND P1, PT, R73, 0x1, PT ;  /* 0x000000014900780c */ /* 0x002fe20003f25270 */
[----:B--2---:R-:W-:Y:S01]  /*48b0*/  VIADD R0, R0, 0x90 ;  /* 0x0000009000007836 */ /* 0x004fe20000000000 */
[----:B------:R-:W-:Y:S04]  /*48c0*/  ISETP.GE.AND P0, PT, R72, 0x1, PT ;  /* 0x000000014800780c */ /* 0x000fe80003f06270 */
[----:B------:R-:W1:Y:S01]  /*48d0*/  LDC.64 R10, c[0x0][0xb18] ;  /* 0x0002c600ff0a7b82 */ /* 0x000e620000000a00 */
[----:B------:R-:W-:Y:S01]  /*48e0*/  PRMT R0, RZ, 0x654, R0 ;  /* 0x00000654ff007816 */ /* 0x000fe20000000000 */
[----:B------:R-:W-:Y:S01]  /*48f0*/  @!PT LDS RZ, [RZ] ;  /* 0x00000000fffff984 */ /* 0x000fe20000000800 */
[----:B------:R-:W-:Y:S01]  /*4900*/  @!PT LDS RZ, [RZ] ;  /* 0x00000000fffff984 */ /* 0x000fe20000000800 */
[----:B------:R-:W-:Y:S01]  /*4910*/  @!PT LDS RZ, [RZ] ;  /* 0x00000000fffff984 */ /* 0x000fe20000000800 */
[----:B------:R-:W-:Y:S01]  /*4920*/  @!PT LDS RZ, [RZ] ;  /* 0x00000000fffff984 */ /* 0x000fe20000000800 */
[----:B------:R2:W-:Y:S06]  /*4930*/  MEMBAR.ALL.CTA ;  /* 0x0000000000007992 */ /* 0x0005ec0000008000 */
[----:B--2---:R-:W2:Y:S01]  /*4940*/  FENCE.VIEW.ASYNC.S ;  /* 0x00000000000073c6 */ /* 0x004ea20000000000 */
[----:B------:R-:W1:Y:S08]  /*4950*/  @!P1 LDC R14, c[0x0][0xb20] ;  /* 0x0002c800ff0e9b82 */ /* 0x000e700000000800 */
[----:B------:R-:W1:Y:S01]  /*4960*/  @!P1 LDC R9, c[0x0][0xb0c] ;  /* 0x0002c300ff099b82 */ /* 0x000e620000000800 */
[----:B--2---:R2:W-:Y:S01]  /*4970*/  SYNCS.ARRIVE.TRANS64.RED.A1T0 RZ, [R0+URZ], RZ ;  /* 0x000000ff00ff79a7 */ /* 0x0045e200081004ff */
[----:B---3--:R-:W-:Y:S04]  /*4980*/  LOP3.LUT P4, RZ, R18, 0x1, RZ, 0xc0, !PT ;  /* 0x0000000112ff7812 */ /* 0x008fe8000788c0ff */
[----:B------:R-:W-:Y:S09]  /*4990*/  P2R R194, PR, RZ, 0x10 ;  /* 0x00000010ffc27803 */ /* 0x000ff20000000000 */
[----:B------:R-:W-:Y:S02]  /*49a0*/  @P4 MOV R77, R16 ;  /* 0x00000010004d4202 */ /* 0x000fe40000000f00 */
[----:B------:R-:W-:Y:S01]  /*49b0*/  @P4 LOP3.LUT R75, R17, 0xffff, RZ, 0xc0, !PT ;  /* 0x0000ffff114b4812 */ /* 0x000fe200078ec0ff */
[----:B--2-4-:R-:W-:Y:S06]  /*49c0*/  @!P0 BRA `(.L_x_81) ;  /* 0x0000000000a48947 */ /* 0x014fec0003800000 */
[----:B------:R-:W-:Y:S01]  /*49d0*/  IMAD.HI.U32 R23, R178, R71, RZ ;  /* 0x00000047b2177227 */ /* 0x000fe200078e00ff */
[----:B------:R-:W-:Y:S02]  /*49e0*/  ISETP.NE.AND P0, PT, R70, 0x1, PT ;  /* 0x000000014600780c */ /* 0x000fe40003f05270 */
[----:B------:R-:W-:Y:S01]  /*49f0*/  ISETP.NE.AND P2, PT, R72, 0x1, PT ;  /* 0x000000014800780c */ /* 0x000fe20003f45270 */
[----:B------:R-:W-:Y:S01]  /*4a00*/  IMAD.HI.U32 R22, R177, R168, RZ ;  /* 0x000000a8b1167227 */ /* 0x000fe200078e00ff */
[----:B------:R-:W-:Y:S02]  /*4a10*/  SHF.R.U32.HI R23, RZ, R174, R23 ;  /* 0x000000aeff177219 */ /* 0x000fe40000011617 */
[----:B------:R-:W-:Y:S01]  /*4a20*/  ISETP.NE.AND P3, PT, R74, 0x1, PT ;  /* 0x000000014a00780c */ /* 0x000fe20003f65270 */
[----:B------:R-:W-:Y:S01]  /*4a30*/  IMAD.HI.U32 R26, R77, R168, RZ ;  /* 0x000000a84d1a7227 */ /* 0x000fe200078e00ff */
[----:B------:R-:W-:Y:S02]  /*4a40*/  SHF.R.U32.HI R22, RZ, R169, R22 ;  /* 0x000000a9ff167219 */ /* 0x000fe40000011616 */
[----:B------:R-:W-:Y:S01]  /*4a50*/  SEL R3, R178, R23, !P0 ;  /* 0x00000017b2037207 */ /* 0x000fe20004000000 */
[----:B------:R-:W-:Y:S01]  /*4a60*/  IMAD.HI.U32 R23, R75, R71, RZ ;  /* 0x000000474b177227 */ /* 0x000fe200078e00ff */
[----:B------:R-:W-:Y:S02]  /*4a70*/  SEL R7, R177, R22, !P3 ;  /* 0x00000016b1077207 */ /* 0x000fe40005800000 */
[----:B------:R-:W-:Y:S01]  /*4a80*/  SHF.R.U32.HI R26, RZ, R169, R26 ;  /* 0x000000a9ff1a7219 */ /* 0x000fe2000001161a */
[-C--:B------:R-:W-:Y:S04]  /*4a90*/  IMAD.HI.U32 R22, R3, R68.reuse, RZ ;  /* 0x0000004403167227 */ /* 0x080fe800078e00ff */
[----:B------:R-:W-:Y:S01]  /*4aa0*/  IMAD.HI.U32 R24, R7, R68, RZ ;  /* 0x0000004407187227 */ /* 0x000fe200078e00ff */
[-C--:B------:R-:W-:Y:S02]  /*4ab0*/  @P2 SHF.R.U32.HI R3, RZ, R69.reuse, R22 ;  /* 0x00000045ff032219 */ /* 0x080fe40000011616 */
[----:B------:R-:W-:Y:S02]  /*4ac0*/  SHF.R.U32.HI R22, RZ, R174, R23 ;  /* 0x000000aeff167219 */ /* 0x000fe40000011617 */
[----:B------:R-:W-:Y:S01]  /*4ad0*/  @P2 SHF.R.U32.HI R7, RZ, R69, R24 ;  /* 0x00000045ff072219 */ /* 0x000fe20000011618 */
[C---:B------:R-:W-:Y:S01]  /*4ae0*/  IMAD R2, R72.reuse, R3, RZ ;  /* 0x0000000348027224 */ /* 0x040fe200078e02ff */
[----:B------:R-:W-:Y:S02]  /*4af0*/  SEL R5, R75, R22, !P0 ;  /* 0x000000164b057207 */ /* 0x000fe40004000000 */
[----:B------:R-:W-:Y:S01]  /*4b00*/  SEL R3, R77, R26, !P3 ;  /* 0x0000001a4d037207 */ /* 0x000fe20005800000 */
[----:B------:R-:W-:Y:S01]  /*4b10*/  IMAD R4, R72, R7, RZ ;  /* 0x0000000748047224 */ /* 0x000fe200078e02ff */
[C---:B------:R-:W-:Y:S01]  /*4b20*/  ISETP.GE.AND P0, PT, R5.reuse, R2, PT ;  /* 0x000000020500720c */ /* 0x040fe20003f06270 */
[----:B------:R-:W-:Y:S03]  /*4b30*/  IMAD.HI.U32 R6, R5, R68, RZ ;  /* 0x0000004405067227 */ /* 0x000fe600078e00ff */
[----:B------:R-:W-:Y:S01]  /*4b40*/  ISETP.GE.OR P0, PT, R3, R4, P0 ;  /* 0x000000040300720c */ /* 0x000fe20000706670 */
[----:B------:R-:W-:Y:S01]  /*4b50*/  IMAD.MOV R4, RZ, RZ, -R3 ;  /* 0x000000ffff047224 */ /* 0x000fe200078e0a03 */
[-C--:B------:R-:W-:Y:S03]  /*4b60*/  SHF.R.U32.HI R6, RZ, R69.reuse, R6 ;  /* 0x00000045ff067219 */ /* 0x080fe60000011606 */
[----:B------:R-:W-:Y:S01]  /*4b70*/  IMAD R77, R74, R4, R77 ;  /* 0x000000044a4d7224 */ /* 0x000fe200078e024d */
[----:B------:R-:W-:Y:S05]  /*4b80*/  SEL R15, R5, R6, !P2 ;  /* 0x00000006050f7207 */ /* 0x000fea0005000000 */
[----:B------:R-:W-:Y:S02]  /*4b90*/  IMAD.MOV R6, RZ, RZ, -R15 ;  /* 0x000000ffff067224 */ /* 0x000fe400078e0a0f */
[C---:B------:R-:W-:Y:S04]  /*4ba0*/  @!P0 IMAD.HI.U32 R2, R3.reuse, R68, RZ ;  /* 0x0000004403028227 */ /* 0x040fe800078e00ff */
[----:B------:R-:W-:Y:S01]  /*4bb0*/  IMAD R6, R72, R6, R5 ;  /* 0x0000000648067224 */ /* 0x000fe200078e0205 */
[----:B------:R-:W-:Y:S04]  /*4bc0*/  @!P0 SHF.R.U32.HI R2, RZ, R69, R2 ;  /* 0x00000045ff028219 */ /* 0x000fe80000011602 */
[----:B------:R-:W-:Y:S02]  /*4bd0*/  @!P0 SEL R0, R3, R2, !P2 ;  /* 0x0000000203008207 */ /* 0x000fe40005000000 */
[----:B------:R-:W-:Y:S02]  /*4be0*/  IADD3 R2, PT, PT, -R5, RZ, RZ ;  /* 0x000000ff05027210 */ /* 0x000fe40007ffe1ff */
[----:B------:R-:W-:Y:S01]  /*4bf0*/  @!P0 IADD3 R8, PT, PT, R15, -R0, RZ ;  /* 0x800000000f088210 */ /* 0x000fe20007ffe0ff */
[----:B------:R-:W-:Y:S02]  /*4c00*/  @!P0 IMAD R0, R7, R6, R0 ;  /* 0x0000000607008224 */ /* 0x000fe400078e0200 */
[----:B------:R-:W-:Y:S02]  /*4c10*/  IMAD R75, R70, R2, R75 ;  /* 0x00000002464b7224 */ /* 0x000fe400078e024b */
[----:B------:R-:W-:Y:S02]  /*4c20*/  @!P0 IMAD R5, R8, R72, R3 ;  /* 0x0000004808058224 */ /* 0x000fe400078e0203 */
[----:B------:R-:W-:Y:S04]  /*4c30*/  @!P0 IMAD.MOV.U32 R3, RZ, RZ, R0 ;  /* 0x000000ffff038224 */ /* 0x000fe800078e0000 */
[----:B------:R-:W-:Y:S02]  /*4c40*/  IMAD R77, R3, R74, R77 ;  /* 0x0000004a034d7224 */ /* 0x000fe400078e024d */
[----:B------:R-:W-:Y:S07]  /*4c50*/  IMAD R75, R5, R70, R75 ;  /* 0x00000046054b7224 */ /* 0x000fee00078e024b */
.L_x_81:
[----:B-1----:R-:W-:Y:S01]  /*4c60*/  @!P1 ISETP.NE.AND P0, PT, R10, 0x1, PT ;  /* 0x000000010a00980c */ /* 0x002fe20003f05270 */
[----:B------:R-:W-:Y:S01]  /*4c70*/  @!P1 IMAD.HI.U32 R0, R77, R12, RZ ;  /* 0x0000000c4d009227 */ /* 0x000fe200078e00ff */
[----:B------:R-:W-:Y:S01]  /*4c80*/  @!P1 ISETP.NE.AND P2, PT, R9, 0x1, PT ;  /* 0x000000010900980c */ /* 0x000fe20003f45270 */
[----:B------:R-:W-:Y:S01]  /*4c90*/  ULOP3.LUT UP0, URZ, UR48, 0x1b0, URZ, 0xc0, !UPT ;  /* 0x000001b030ff7892 */ /* 0x000fe2000f80c0ff */
[----:B------:R-:W-:Y:S01]  /*4ca0*/  R2UR UR42, R21 ;  /* 0x00000000152a72ca */ /* 0x000fe200000e0000 */
[----:B------:R-:W-:Y:S01]  /*4cb0*/  @!P1 IMAD.HI.U32 R3, R75, R11, RZ ;  /* 0x0000000b4b039227 */ /* 0x000fe200078e00ff */
[----:B------:R-:W-:Y:S02]  /*4cc0*/  @!P1 SHF.R.U32.HI R0, RZ, R13, R0 ;  /* 0x0000000dff009219 */ /* 0x000fe40000011600 */
[----:B------:R-:W-:Y:S01]  /*4cd0*/  R2UR UR41, R20 ;  /* 0x00000000142972ca */ /* 0x000fe200000e0000 */
[----:B------:R-:W-:Y:S01]  /*4ce0*/  VIADD R195, R195, 0x1 ;  /* 0x00000001c3c37836 */ /* 0x000fe20000000000 */
[----:B------:R-:W-:Y:S02]  /*4cf0*/  @!P1 SHF.R.U32.HI R2, RZ, R14, R3 ;  /* 0x0000000eff029219 */ /* 0x000fe40000011603 */
[----:B------:R-:W-:Y:S02]  /*4d00*/  @!P1 SEL R3, R77, R0, !P2 ;  /* 0x000000004d039207 */ /* 0x000fe40005000000 */
[----:B------:R-:W-:Y:S02]  /*4d10*/  @!P1 SEL R2, R75, R2, !P0 ;  /* 0x000000024b029207 */ /* 0x000fe40004000000 */
[----:B------:R-:W-:Y:S01]  /*4d20*/  @P4 SHF.R.U32.HI R179, RZ, 0x10, R17 ;  /* 0x00000010ffb34819 */ /* 0x000fe20000011611 */
[----:B------:R-:W-:Y:S02]  /*4d30*/  USHF.L.U32 UR42, UR42, 0x7, URZ ;  /* 0x000000072a2a7899 */ /* 0x000fe400080006ff */
[----:B------:R-:W-:Y:S02]  /*4d40*/  @!P1 IMAD.IADD R0, R2, 0x1, -R3 ;  /* 0x0000000102009824 */ /* 0x000fe400078e0a03 */
[----:B------:R-:W-:Y:S01]  /*4d50*/  @!P1 IMAD.IADD R2, R3, 0x1, -R2 ;  /* 0x0000000103029824 */ /* 0x000fe200078e0a02 */
[----:B------:R-:W-:Y:S01]  /*4d60*/  USHF.L.U32 UR41, UR41, 0x7, URZ ;  /* 0x0000000729297899 */ /* 0x000fe200080006ff */
[----:B------:R-:W-:Y:S02]  /*4d70*/  @!P1 IMAD R77, R0, R9, R77 ;  /* 0x00000009004d9224 */ /* 0x000fe400078e024d */
[----:B------:R-:W-:Y:S01]  /*4d80*/  @!P1 IMAD R75, R2, R10, R75 ;  /* 0x0000000a024b9224 */ /* 0x000fe200078e024b */
[----:B------:R-:W-:Y:S08]  /*4d90*/  BRA.U !UP0, `(.L_x_82) ;  /* 0x0000000108407547 */ /* 0x000ff0000b800000 */
[----:B------:R-:W1:Y:S01]  /*4da0*/  LDCU.64 UR8, c[0x4][0x80] ;  /* 0x01001000ff0877ac */ /* 0x000e620008000a00 */
[----:B------:R-:W-:Y:S01]  /*4db0*/  MOV R3, 0x0 ;  /* 0x0000000000037802 */ /* 0x000fe20000000f00 */
[----:B------:R-:W-:Y:S02]  /*4dc0*/  HFMA2 R12, -RZ, RZ, 0, 5.9604644775390625e-08 ;  /* 0x00000001ff0c7431 */ /* 0x000fe400000001ff */
[----:B------:R-:W-:Y:S02]  /*4dd0*/  IMAD.MOV.U32 R8, RZ, RZ, 0x70 ;  /* 0x00000070ff087424 */ /* 0x000fe400078e00ff */
[----:B------:R-:W-:Y:S01]  /*4de0*/  IMAD.MOV.U32 R13, RZ, RZ, RZ ;  /* 0x000000ffff0d7224 */ /* 0x000fe200078e00ff */
[----:B------:R-:W2:Y:S01]  /*4df0*/  LDCU.64 UR6, c[0x4][0x88] ;  /* 0x01001100ff0677ac */ /* 0x000ea20008000a00 */
[----:B------:R-:W3:Y:S01]  /*4e00*/  LDC.64 R2, c[0x4][R3] ;  /* 0x0100000003027b82 */ /* 0x000ee20000000a00 */
[----:B------:R-:W4:Y:S01]  /*4e10*/  LDCU.64 UR4, c[0x4][0x8] ;  /* 0x01000100ff0477ac */ /* 0x000f220008000a00 */
[----:B-1----:R-:W-:Y:S01]  /*4e20*/  MOV R5, UR9 ;  /* 0x0000000900057c02 */ /* 0x002fe20008000f00 */
[----:B------:R-:W-:Y:S01]  /*4e30*/  IMAD.U32 R4, RZ, RZ, UR8 ;  /* 0x00000008ff047e24 */ /* 0x000fe2000f8e00ff */
[----:B--2---:R-:W-:Y:S01]  /*4e40*/  MOV R7, UR7 ;  /* 0x0000000700077c02 */ /* 0x004fe20008000f00 */
[----:B------:R-:W-:Y:S01]  /*4e50*/  IMAD.U32 R6, RZ, RZ, UR6 ;  /* 0x00000006ff067e24 */ /* 0x000fe2000f8e00ff */
[----:B----4-:R-:W-:Y:S01]  /*4e60*/  MOV R11, UR5 ;  /* 0x00000005000b7c02 */ /* 0x010fe20008000f00 */
[----:B------:R-:W-:Y:S02]  /*4e70*/  IMAD.U32 R10, RZ, RZ, UR4 ;  /* 0x00000004ff0a7e24 */ /* 0x000fe4000f8e00ff */
[----:B------:R-:W-:Y:S07]  /*4e80*/  LEPC R20, `(.L_x_82) ;  /* 0x000000001014794e */ /* 0x000fee0000000000 */
[----:B---3-5:R-:W-:Y:S05]  /*4e90*/  CALL.ABS.NOINC R2 ;  /* 0x0000000002007343 */ /* 0x028fea0003c00000 */
.L_x_82:
[----:B------:R-:W-:Y:S01]  /*4ea0*/  LOP3.LUT P0, RZ, R192, 0x1b0, RZ, 0xc0, !PT ;  /* 0x000001b0c0ff7812 */ /* 0x000fe2000780c0ff */
[----:B------:R-:W-:Y:S11]  /*4eb0*/  BSSY.RECONVERGENT B6, `(.L_x_83) ;  /* 0x0000013000067945 */ /* 0x000ff60003800200 */
[----:B------:R-:W-:Y:S01]  /*4ec0*/  @!UPT UIADD3 URZ, UPT, UPT, URZ, URZ, URZ ;  /* 0x000000fffffff290 */ /* 0x000fe2000fffe0ff */
[----:B------:R-:W-:Y:S05]  /*4ed0*/  @!P0 BRA `(.L_x_84) ;  /* 0x0000000000408947 */ /* 0x000fea0003800000 */
        /* <DEDUP_REMOVED lines=16> */
.L_x_84:
[----:B------:R-:W-:Y:S05]  /*4fe0*/  BSYNC.RECONVERGENT B6 ;  /* 0x0000000000067941 */ /* 0x000fea0003800200 */
.L_x_83:
[----:B------:R-:W-:Y:S01]  /*4ff0*/  ISETP.NE.U32.AND P4, PT, R166, RZ, PT ;  /* 0x000000ffa600720c */ /* 0x000fe20003f85070 */
[----:B------:R-:W-:Y:S01]  /*5000*/  UISETP.NE.AND UP2, UPT, UR50, URZ, UPT ;  /* 0x000000ff3200728c */ /* 0x000fe2000bf45270 */
[----:B------:R-:W-:Y:S01]  /*5010*/  ISETP.NE.U32.AND P2, PT, RZ, UR38, PT ;  /* 0x00000026ff007c0c */ /* 0x000fe2000bf45070 */
[----:B------:R-:W-:Y:S01]  /*5020*/  UISETP.NE.U32.AND UP1, UPT, UR44, URZ, UPT ;  /* 0x000000ff2c00728c */ /* 0x000fe2000bf25070 */
[----:B------:R-:W-:Y:S01]  /*5030*/  ISETP.NE.AND.EX P4, PT, R167, RZ, PT, P4 ;  /* 0x000000ffa700720c */ /* 0x000fe20003f85340 */
[----:B------:R-:W-:Y:S01]  /*5040*/  UPLOP3.LUT UP0, UPT, UPT, UPT, UPT, 0x40, 0x4 ;  /* 0x000000000004789c */ /* 0x000fe20003f0e870 */
[----:B------:R-:W-:Y:S01]  /*5050*/  ISETP.NE.AND.EX P2, PT, RZ, UR39, PT, P2 ;  /* 0x00000027ff007c0c */ /* 0x000fe2000bf45320 */
[----:B------:R-:W-:Y:S01]  /*5060*/  UISETP.NE.AND.EX UP1, UPT, UR45, URZ, UPT, UP1 ;  /* 0x000000ff2d00728c */ /* 0x000fe2000bf25310 */
[----:B------:R-:W-:Y:S04]  /*5070*/  PLOP3.LUT P1, PT, PT, PT, UP2, 0x80, 0x8 ;  /* 0x000000000008781c */ /* 0x000fe80003f2f028 */
[----:B------:R-:W-:Y:S06]  /*5080*/  @UP2 UPLOP3.LUT UP0, UPT, UPT, UPT, UP1, 0x80, 0x8 ;  /* 0x000000000008289c */ /* 0x000fec0003f0f010 */
[----:B------:R-:W-:Y:S01]  /*5090*/  PLOP3.LUT P0, PT, PT, PT, UP0, 0x80, 0x8 ;  /* 0x000000000008781c */ /* 0x000fe20003f0f008 */
[----:B------:R-:W-:Y:S01]  /*50a0*/  @!UPT UIADD3 URZ, UPT, UPT, URZ, URZ, URZ ;  /* 0x000000fffffff290 */ /* 0x000fe2000fffe0ff */
[----:B------:R-:W-:Y:S11]  /*50b0*/  BRA.U !UP1, `(.L_x_85) ;  /* 0x0000000109387547 */ /* 0x000ff6000b800000 */
[----:B------:R-:W-:Y:S01]  /*50c0*/  UISETP.NE.U32.AND UP0, UPT, UR38, URZ, UPT ;  /* 0x000000ff2600728c */ /* 0x000fe2000bf05070 */
[----:B------:R-:W-:Y:S02]  /*50d0*/  HFMA2 R0, -RZ, RZ, 0, 5.9604644775390625e-08 ;  /* 0x00000001ff007431 */ /* 0x000fe400000001ff */
[----:B------:R-:W-:Y:S01]  /*50e0*/  IMAD.MOV.U32 R171, RZ, RZ, 0x1 ;  /* 0x00000001ffab7424 */ /* 0x000fe200078e00ff */
[----:B------:R-:W-:Y:S06]  /*50f0*/  UISETP.NE.AND.EX UP0, UPT, UR39, URZ, UPT, UP0 ;  /* 0x000000ff2700728c */ /* 0x000fec000bf05300 */
[----:B------:R-:W-:Y:S05]  /*5100*/  PLOP3.LUT P3, PT, PT, PT, UP0, 0x80, 0x8 ;  /* 0x000000000008781c */ /* 0x000fea0003f6f008 */
[----:B------:R-:W1:Y:S01]  /*5110*/  @UP0 LDCU.64 UR6, c[0x0][0x888] ;  /* 0x00011100ff0607ac */ /* 0x000e620008000a00 */
[----:B------:R-:W-:Y:S07]  /*5120*/  @UP0 UIMAD UR4, UR36, UR44, URZ ;  /* 0x0000002c240402a4 */ /* 0x000fee000f8e02ff */
[----:B------:R-:W-:Y:S01]  /*5130*/  @!P3 PRMT R171, R0, 0x7610, R171 ;  /* 0x0000761000abb816 */ /* 0x000fe200000000ab */
[----:B-1----:R-:W-:Y:S03]  /*5140*/  @UP0 UIMAD.WIDE UR6, UR4, 0x4, UR6 ;  /* 0x00000004040608a5 */ /* 0x002fe6000f8e0206 */
[----:B------:R-:W1:Y:S03]  /*5150*/  @!UP0 LDCU UR4, c[0x0][0x880] ;  /* 0x00011000ff0487ac */ /* 0x000e660008000800 */
[----:B------:R-:W-:Y:S01]  /*5160*/  IMAD.U32 R2, RZ, RZ, UR6 ;  /* 0x00000006ff027e24 */ /* 0x000fe2000f8e00ff */
[----:B------:R-:W-:Y:S05]  /*5170*/  MOV R3, UR7 ;  /* 0x0000000700037c02 */ /* 0x000fea0008000f00 */
[----:B-----5:R2:W5:Y:S02]  /*5180*/  @P3 LDG.E R81, desc[UR46][R2.64] ;  /* 0x0000002e02513981 */ /* 0x020564000c1e1900 */
[----:B-12---:R-:W-:Y:S02]  /*5190*/  @!P3 IMAD.U32 R81, RZ, RZ, UR4 ;  /* 0x00000004ff51be24 */ /* 0x006fe4000f8e00ff */
.L_x_85:
[----:B------:R-:W-:Y:S05]  /*51a0*/  @!P4 BRA `(.L_x_86) ;  /* 0x000000000020c947 */ /* 0x000fea0003800000 */
[----:B------:R-:W-:Y:S04]  /*51b0*/  ISETP.NE.U32.AND P3, PT, R164, RZ, PT ;  /* 0x000000ffa400720c */ /* 0x000fe80003f65070 */
[----:B------:R-:W-:Y:S11]  /*51c0*/  ISETP.NE.AND.EX P3, PT, R165, RZ, PT, P3 ;  /* 0x000000ffa500720c */ /* 0x000ff60003f65330 */
[----:B------:R-:W-:Y:S02]  /*51d0*/  @!UPT UIADD3 URZ, UPT, UPT, URZ, URZ, URZ ;  /* 0x000000fffffff290 */ /* 0x000fe4000fffe0ff */
[----:B------:R-:W1:Y:S01]  /*51e0*/  @P3 LDC.64 R2, c[0x0][0x8a8] ;  /* 0x00022a00ff023b82 */ /* 0x000e620000000a00 */
[----:B------:R-:W-:Y:S04]  /*51f0*/  @P3 IMAD R0, R166, UR36, RZ ;  /* 0x00000024a6003c24 */ /* 0x000fe8000f8e02ff */
[----:B-1----:R-:W-:Y:S05]  /*5200*/  @P3 IMAD.WIDE R2, R0, 0x4, R2 ;  /* 0x0000000400023825 */ /* 0x002fea00078e0202 */
[----:B-----5:R1:W5:Y:S02]  /*5210*/  @P3 LDG.E R78, desc[UR46][R2.64] ;  /* 0x0000002e024e3981 */ /* 0x020364000c1e1900 */
[----:B-1----:R-:W2:Y:S02]  /*5220*/  @!P3 LDC R78, c[0x0][0x8a0] ;  /* 0x00022800ff4ebb82 */ /* 0x002ea40000000800 */
.L_x_86:
[----:B-----5:R-:W-:Y:S01]  /*5230*/  FSETP.NEU.AND P4, PT, R81, RZ, PT ;  /* 0x000000ff5100720b */ /* 0x020fe20003f8d000 */
[----:B------:R-:W-:Y:S01]  /*5240*/  BSSY B1, `(.L_x_87) ;  /* 0x0000047000017945 */ /* 0x000fe20003800000 */
[----:B------:R-:W-:Y:S01]  /*5250*/  SEL R5, RZ, 0xffffffff, P2 ;  /* 0xffffffffff057807 */ /* 0x000fe20001000000 */
[----:B------:R-:W-:Y:S01]  /*5260*/  IMAD.MOV.U32 R208, RZ, RZ, 0x1 ;  /* 0x00000001ffd07424 */ /* 0x000fe200078e00ff */
[----:B------:R-:W-:Y:S01]  /*5270*/  LOP3.LUT P3, RZ, R171, 0xff, RZ, 0xc0, !PT ;  /* 0x000000ffabff7812 */ /* 0x000fe2000786c0ff */
[C---:B------:R-:W-:Y:S01]  /*5280*/  IMAD R80, R76.reuse, 0x80, R79 ;  /* 0x000000804c507824 */ /* 0x040fe200078e024f */
[----:B------:R-:W-:Y:S02]  /*5290*/  @P1 SEL R0, RZ, 0xffffffff, P4 ;  /* 0xffffffffff001807 */ /* 0x000fe40002000000 */
[----:B------:R-:W-:Y:S02]  /*52a0*/  CS2R R162, SRZ ;  /* 0x0000000000a27805 */ /* 0x000fe4000001ff00 */
[----:B------:R-:W-:Y:S02]  /*52b0*/  LEA R3, R181, UR49, 0x3 ;  /* 0x00000031b5037c11 */ /* 0x000fe4000f8e18ff */
[----:B------:R-:W-:Y:S02]  /*52c0*/  CS2R R160, SRZ ;  /* 0x0000000000a07805 */ /* 0x000fe4000001ff00 */
[----:B------:R-:W-:Y:S02]  /*52d0*/  @P0 SEL R0, R5, R0, !P3 ;  /* 0x0000000005000207 */ /* 0x000fe40005800000 */
[----:B------:R-:W-:Y:S02]  /*52e0*/  CS2R R158, SRZ ;  /* 0x00000000009e7805 */ /* 0x000fe4000001ff00 */
[----:B------:R-:W-:Y:S02]  /*52f0*/  LEA R207, R76, UR49, 0x3 ;  /* 0x000000314ccf7c11 */ /* 0x000fe4000f8e18ff */
[----:B------:R-:W-:Y:S02]  /*5300*/  CS2R R156, SRZ ;  /* 0x00000000009c7805 */ /* 0x000fe4000001ff00 */
[----:B------:R-:W-:Y:S02]  /*5310*/  @P1 LOP3.LUT R0, R0, 0x1, RZ, 0xc0, !PT ;  /* 0x0000000100001812 */ /* 0x000fe400078ec0ff */
[----:B------:R-:W-:Y:S02]  /*5320*/  CS2R R154, SRZ ;  /* 0x00000000009a7805 */ /* 0x000fe4000001ff00 */
[----:B------:R-:W-:Y:S02]  /*5330*/  SHF.L.U32 R2, R183, 0x1f, RZ ;  /* 0x0000001fb7027819 */ /* 0x000fe400000006ff */
[----:B------:R-:W-:Y:S02]  /*5340*/  CS2R R152, SRZ ;  /* 0x0000000000987805 */ /* 0x000fe4000001ff00 */
[----:B------:R-:W-:Y:S02]  /*5350*/  ISETP.NE.U32.OR P6, PT, R0, 0x1, !P1 ;  /* 0x000000010000780c */ /* 0x000fe40004fc5470 */
[----:B------:R-:W-:Y:S02]  /*5360*/  CS2R R150, SRZ ;  /* 0x0000000000967805 */ /* 0x000fe4000001ff00 */
[----:B------:R-:W-:Y:S02]  /*5370*/  PLOP3.LUT P2, PT, PT, PT, UP1, 0x80, 0x8 ;  /* 0x000000000008781c */ /* 0x000fe40003f4f018 */
[----:B------:R-:W-:Y:S02]  /*5380*/  CS2R R148, SRZ ;  /* 0x0000000000947805 */ /* 0x000fe4000001ff00 */
[----:B------:R-:W-:Y:S02]  /*5390*/  SEL R0, RZ, 0xffffffff, P4 ;  /* 0xffffffffff007807 */ /* 0x000fe40002000000 */
[----:B------:R-:W-:Y:S03]  /*53a0*/  P2R R184, PR, RZ, 0x40 ;  /* 0x00000040ffb87803 */ /* 0x000fe60000000000 */
[----:B------:R-:W-:Y:S04]  /*53b0*/  @P6 SHF.L.U32 R4, R180, 0x1f, RZ ;  /* 0x0000001fb4046819 */ /* 0x000fe800000006ff */
[----:B------:R-:W-:Y:S01]  /*53c0*/  @P2 SEL R0, R5, R0, !P3 ;  /* 0x0000000005002207 */ /* 0x000fe20005800000 */
[----:B------:R-:W1:Y:S03]  /*53d0*/  @P6 SYNCS.PHASECHK.TRANS64.TRYWAIT P1, [R3+URZ+0x50], R4 ;  /* 0x00005004030065a7 */ /* 0x000e6600080211ff */
[----:B------:R-:W-:Y:S04]  /*53e0*/  LOP3.LUT R0, R0, 0x1, RZ, 0xc0, !PT ;  /* 0x0000000100007812 */ /* 0x000fe800078ec0ff */
[----:B------:R-:W-:Y:S04]  /*53f0*/  ISETP.NE.U32.AND P5, PT, R0, 0x1, PT ;  /* 0x000000010000780c */ /* 0x000fe80003fa5070 */
[----:B------:R-:W-:Y:S01]  /*5400*/  P2R R209, PR, RZ, 0x20 ;  /* 0x00000020ffd17803 */ /* 0x000fe20000000000 */
[----:B------:R3:W4:Y:S01]  /*5410*/  SYNCS.PHASECHK.TRANS64.TRYWAIT P0, [R207+URZ+0xa0], R2 ;  /* 0x0000a002cf0075a7 */ /* 0x00072200080011ff */
[----:B-1----:R-:W-:Y:S01]  /*5420*/  @P6 SEL R208, RZ, 0x1, !P1 ;  /* 0x00000001ffd06807 */ /* 0x002fe20004800000 */
[----:B---3--:R-:W-:Y:S06]  /*5430*/  @!P6 BRA `(.L_x_88) ;  /* 0x00000000009ce947 */ /* 0x008fec0003800000 */
[----:B------:R-:W-:Y:S01]  /*5440*/  @P5 IMAD R6, R181, 0x2000, R190 ;  /* 0x00002000b5065824 */ /* 0x000fe200078e02be */
[----:B------:R-:W-:Y:S01]  /*5450*/  ISETP.NE.AND P1, PT, R208, RZ, PT ;  /* 0x000000ffd000720c */ /* 0x000fe20003f25270 */
[----:B------:R-:W-:Y:S01]  /*5460*/  BSSY B0, `(.L_x_89) ;  /* 0x0000010000007945 */ /* 0x000fe20003800000 */
[----:B------:R-:W-:Y:S01]  /*5470*/  CS2R R150, SRZ ;  /* 0x0000000000967805 */ /* 0x000fe2000001ff00 */
[--C-:B------:R-:W-:Y:S01]  /*5480*/  @P5 IMAD R7, R191, -0x10, R6.reuse ;  /* 0xfffffff0bf075824 */ /* 0x100fe200078e0206 */
[----:B------:R-:W-:Y:S01]  /*5490*/  CS2R R148, SRZ ;  /* 0x0000000000947805 */ /* 0x000fe2000001ff00 */
[----:B------:R-:W-:Y:S01]  /*54a0*/  @P5 IMAD R5, R189, -0x10, R6 ;  /* 0xfffffff0bd055824 */ /* 0x000fe200078e0206 */
[----:B------:R-:W-:Y:S01]  /*54b0*/  CS2R R158, SRZ ;  /* 0x00000000009e7805 */ /* 0x000fe2000001ff00 */
[----:B------:R-:W-:Y:S01]  /*54c0*/  @P5 IMAD R4, R188, 0x10, R7 ;  /* 0x00000010bc045824 */ /* 0x000fe200078e0207 */
[----:B------:R-:W-:Y:S02]  /*54d0*/  CS2R R156, SRZ ;  /* 0x00000000009c7805 */ /* 0x000fe4000001ff00 */
[----:B------:R-:W-:Y:S02]  /*54e0*/  CS2R R154, SRZ ;  /* 0x00000000009a7805 */ /* 0x000fe4000001ff00 */
[----:B------:R-:W-:Y:S02]  /*54f0*/  CS2R R152, SRZ ;  /* 0x0000000000987805 */ /* 0x000fe4000001ff00 */
[----:B------:R-:W-:Y:S02]  /*5500*/  CS2R R162, SRZ ;  /* 0x0000000000a27805 */ /* 0x000fe4000001ff00 */
[----:B------:R-:W-:Y:S01]  /*5510*/  CS2R R160, SRZ ;  /* 0x0000000000a07805 */ /* 0x000fe2000001ff00 */
[----:B------:R-:W-:Y:S06]  /*5520*/  @P1 BRA `(.L_x_90) ;  /* 0x00000000000c1947 */ /* 0x000fec0003800000 */
[----:B------:R-:W-:Y:S04]  /*5530*/  SHF.L.U32 R0, R180, 0x1f, RZ ;  /* 0x0000001fb4007819 */ /* 0x000fe800000006ff */
[----:B------:R-:W1:Y:S02]  /*5540*/  SYNCS.PHASECHK.TRANS64.TRYWAIT P1, [R3+URZ+0x50], R0 ;  /* 0x00005000030075a7 */ /* 0x000e6400080211ff */
[----:B-1----:R-:W-:Y:S05]  /*5550*/  @!P1 BRA `(.L_x_91) ;  /* 0x0000003400389947 */ /* 0x002fea0003800000 */
.L_x_90:
[----:B------:R-:W-:Y:S05]  /*5560*/  BSYNC B0 ;  /* 0x0000000000007941 */ /* 0x000fea0003800000 */
.L_x_89:
[----:B------:R-:W-:Y:S01]  /*5570*/  ISETP.NE.AND P1, PT, R209, RZ, PT ;  /* 0x000000ffd100720c */ /* 0x000fe20003f25270 */
[----:B-1----:R-:W-:Y:S02]  /*5580*/  VIADD R3, R3, 0x60 ;  /* 0x0000006003037836 */ /* 0x002fe40000000000 */
[----:B------:R-:W-:Y:S02]  /*5590*/  IMAD.U32 R0, RZ, RZ, UR37 ;  /* 0x00000025ff007e24 */ /* 0x000fe4000f8e00ff */
[----:B------:R-:W-:Y:S03]  /*55a0*/  VIADD R181, R181, 0x1 ;  /* 0x00000001b5b57836 */ /* 0x000fe60000000000 */
[----:B------:R-:W-:Y:S05]  /*55b0*/  PRMT R0, R0, 0x654, R3 ;  /* 0x0000065400007816 */ /* 0x000fea0000000003 */
[----:B------:R1:W3:Y:S04]  /*55c0*/  @P1 LDS.128 R148, [R6] ;  /* 0x0000000006941984 */ /* 0x0002e80000000c00 */
[----:B------:R1:W1:Y:S04]  /*55d0*/  @P1 LDS.128 R156, [R5+0x20] ;  /* 0x00002000059c1984 */ /* 0x0002680000000c00 */
[----:B------:R1:W1:Y:S04]  /*55e0*/  @P1 LDS.128 R152, [R7+0x10] ;  /* 0x0000100007981984 */ /* 0x0002680000000c00 */
[----:B------:R1:W1:Y:S01]  /*55f0*/  @P1 LDS.128 R160, [R4+0x10] ;  /* 0x0000100004a01984 */ /* 0x0002620000000c00 */
[C---:B------:R-:W-:Y:S01]  /*5600*/  ISETP.NE.AND P1, PT, R181.reuse, 0x2, PT ;  /* 0x00000002b500780c */ /* 0x040fe20003f25270 */
[----:B------:R-:W-:Y:S01]  /*5610*/  @!PT LDS RZ, [RZ] ;  /* 0x00000000fffff984 */ /* 0x000fe20000000800 */
[----:B------:R-:W-:Y:S01]  /*5620*/  @!PT LDS RZ, [RZ] ;  /* 0x00000000fffff984 */ /* 0x000fe20000000800 */
[----:B------:R-:W-:Y:S01]  /*5630*/  @!PT LDS RZ, [RZ] ;  /* 0x00000000fffff984 */ /* 0x000fe20000000800 */
[----:B------:R-:W-:Y:S01]  /*5640*/  @!PT LDS RZ, [RZ] ;  /* 0x00000000fffff984 */ /* 0x000fe20000000800 */
[----:B------:R5:W-:Y:S06]  /*5650*/  MEMBAR.ALL.CTA ;  /* 0x0000000000007992 */ /* 0x000bec0000008000 */
[----:B-----5:R-:W5:Y:S01]  /*5660*/  FENCE.VIEW.ASYNC.S ;  /* 0x00000000000073c6 */ /* 0x020f620000000000 */
[----:B------:R-:W-:Y:S02]  /*5670*/  SEL R3, RZ, 0x1, P1 ;  /* 0x00000001ff037807 */ /* 0x000fe40000800000 */
[----:B------:R-:W-:Y:S02]  /*5680*/  SEL R181, R181, RZ, P1 ;  /* 0x000000ffb5b57207 */ /* 0x000fe40000800000 */
[----:B------:R-:W-:Y:S01]  /*5690*/  LOP3.LUT R180, R180, R3, RZ, 0x3c, !PT ;  /* 0x00000003b4b47212 */ /* 0x000fe200078e3cff */
[----:B-----5:R1:W-:Y:S06]  /*56a0*/  SYNCS.ARRIVE.TRANS64.RED.A1T0 RZ, [R0+URZ], RZ ;  /* 0x000000ff00ff79a7 */ /* 0x0203ec00081004ff */
.L_x_88:
[----:B------:R-:W-:Y:S05]  /*56b0*/  BSYNC B1 ;  /* 0x0000000000017941 */ /* 0x000fea0003800000 */
.L_x_87:
[----:B-1----:R-:W-:Y:S04]  /*56c0*/  SHF.R.U32.HI R0, RZ, 0x15, R80 ;  /* 0x00000015ff007819 */ /* 0x002fe80000011650 */
[----:B------:R-:W-:Y:S01]  /*56d0*/  LOP3.LUT P1, RZ, R0, 0x3, R173, 0x48, !PT ;  /* 0x0000000300ff7812 */ /* 0x000fe200078248ad */
[----:B------:R-:W-:Y:S01]  /*56e0*/  @!UPT UIADD3 URZ, UPT, UPT, URZ, URZ, URZ ;  /* 0x000000fffffff290 */ /* 0x000fe2000fffe0ff */
[----:B----4-:R-:W-:Y:S11]  /*56f0*/  @P0 BRA `(.L_x_92) ;  /* 0x0000000000080947 */ /* 0x010ff60003800000 */
[----:B------:R-:W1:Y:S02]  /*5700*/  SYNCS.PHASECHK.TRANS64.TRYWAIT P0, [R207+URZ+0xa0], R2 ;  /* 0x0000a002cf0075a7 */ /* 0x000e6400080011ff */
[----:B-1----:R-:W-:Y:S05]  /*5710*/  @!P0 BRA `(.L_x_93) ;  /* 0x0000003000dc8947 */ /* 0x002fea0003800000 */
.L_x_92:
[----:B------:R-:W-:Y:S04]  /*5720*/  BSSY.RECONVERGENT B6, `(.L_x_94) ;  /* 0x0000012000067945 */ /* 0x000fe80003800200 */
[----:B------:R-:W-:Y:S05]  /*5730*/  @!P1 BRA `(.L_x_95) ;  /* 0x0000000000409947 */ /* 0x000fea0003800000 */
[----:B------:R-:W4:Y:S01]  /*5740*/  LDCU.64 UR8, c[0x4][0x70] ;  /* 0x01000e00ff0877ac */ /* 0x000f220008000a00 */
[----:B------:R-:W-:Y:S01]  /*5750*/  MOV R3, 0x0 ;  /* 0x0000000000037802 */ /* 0x000fe20000000f00 */
[----:B------:R-:W-:Y:S02]  /*5760*/  HFMA2 R12, -RZ, RZ, 0, 5.9604644775390625e-08 ;  /* 0x00000001ff0c7431 */ /* 0x000fe400000001ff */
[----:B------:R-:W-:Y:S02]  /*5770*/  IMAD.MOV.U32 R8, RZ, RZ, 0x192 ;  /* 0x00000192ff087424 */ /* 0x000fe400078e00ff */
[----:B------:R-:W-:Y:S01]  /*5780*/  IMAD.MOV.U32 R13, RZ, RZ, RZ ;  /* 0x000000ffff0d7224 */ /* 0x000fe200078e00ff */
[----:B------:R-:W5:Y:S01]  /*5790*/  LDCU.64 UR6, c[0x4][0x78] ;  /* 0x01000f00ff0677ac */ /* 0x000f620008000a00 */
[----:B-1----:R-:W1:Y:S01]  /*57a0*/  LDC.64 R2, c[0x4][R3] ;  /* 0x0100000003027b82 */ /* 0x002e620000000a00 */
[----:B------:R-:W2:Y:S01]  /*57b0*/  LDCU.64 UR4, c[0x4][0x10] ;  /* 0x01000200ff0477ac */ /* 0x000ea20008000a00 */
[----:B----4-:R-:W-:Y:S01]  /*57c0*/  MOV R5, UR9 ;  /* 0x0000000900057c02 */ /* 0x010fe20008000f00 */
[----:B------:R-:W-:Y:S01]  /*57d0*/  IMAD.U32 R4, RZ, RZ, UR8 ;  /* 0x00000008ff047e24 */ /* 0x000fe2000f8e00ff */
[----:B-----5:R-:W-:Y:S01]  /*57e0*/  MOV R7, UR7 ;  /* 0x0000000700077c02 */ /* 0x020fe20008000f00 */
[----:B------:R-:W-:Y:S01]  /*57f0*/  IMAD.U32 R6, RZ, RZ, UR6 ;  /* 0x00000006ff067e24 */ /* 0x000fe2000f8e00ff */
[----:B--2---:R-:W-:Y:S01]  /*5800*/  MOV R11, UR5 ;  /* 0x00000005000b7c02 */ /* 0x004fe20008000f00 */
[----:B------:R-:W-:Y:S02]  /*5810*/  IMAD.U32 R10, RZ, RZ, UR4 ;  /* 0x00000004ff0a7e24 */ /* 0x000fe4000f8e00ff */
[----:B------:R-:W-:Y:S07]  /*5820*/  LEPC R20, `(.L_x_95) ;  /* 0x000000001014794e */ /* 0x000fee0000000000 */
[----:B-1-3--:R-:W-:Y:S05]  /*5830*/  CALL.ABS.NOINC R2 ;  /* 0x0000000002007343 */ /* 0x00afea0003c00000 */
.L_x_95:
[----:B------:R-:W-:Y:S05]  /*5840*/  BSYNC.RECONVERGENT B6 ;  /* 0x0000000000067941 */ /* 0x000fea0003800200 */
.L_x_94:
[-C--:B---3--:R-:W-:Y:S01]  /*5850*/  F2FP.F16.E5M2.UNPACK_B R83, R148.reuse ;  /* 0x00000094ff53723e */ /* 0x088fe200020004ff */
[----:B------:R-:W-:Y:S05]  /*5860*/  WARPSYNC.ALL ;  /* 0x0000000000007948 */ /* 0x000fea0003800000 */
[----:B------:R-:W-:Y:S01]  /*5870*/  R2UR UR4, R80 ;  /* 0x00000000500472ca */ /* 0x000fe200000e0000 */
[--C-:B------:R-:W-:Y:S01]  /*5880*/  HADD2.F32 R82, -RZ, R83.reuse.H0_H0 ;  /* 0x20000053ff527230 */ /* 0x100fe20000004100 */
[----:B------:R-:W-:Y:S01]  /*5890*/  F2FP.F16.E5M2.UNPACK_B R85, R148.H1 ;  /* 0x00000094ff55723e */ /* 0x000fe200030004ff */
[----:B------:R-:W-:Y:S01]  /*58a0*/  HADD2.F32 R83, -RZ, R83.H1_H1 ;  /* 0x30000053ff537230 */ /* 0x000fe20000004100 */
[-C--:B------:R-:W-:Y:S01]  /*58b0*/  F2FP.F16.E5M2.UNPACK_B R87, R149.reuse ;  /* 0x00000095ff57723e */ /* 0x080fe200020004ff */
[----:B------:R-:W-:Y:S01]  /*58c0*/  BSSY.RECONVERGENT B0, `(.L_x_96) ;  /* 0x000011d000007945 */ /* 0x000fe20003800200 */
[----:B------:R-:W-:Y:S01]  /*58d0*/  F2FP.F16.E5M2.UNPACK_B R89, R149.H1 ;  /* 0x00000095ff59723e */ /* 0x000fe200030004ff */
[----:B------:R-:W-:Y:S01]  /*58e0*/  HADD2.F32 R84, -RZ, R85.H0_H0 ;  /* 0x20000055ff547230 */ /* 0x000fe20000004100 */
[-C--:B------:R-:W-:Y:S01]  /*58f0*/  F2FP.F16.E5M2.UNPACK_B R91, R150.reuse ;  /* 0x00000096ff5b723e */ /* 0x080fe200020004ff */
[----:B------:R-:W-:Y:S01]  /*5900*/  HADD2.F32 R88, -RZ, R87.H1_H1 ;  /* 0x30000057ff587230 */ /* 0x000fe20000004100 */
[----:B------:R-:W-:Y:S01]  /*5910*/  F2FP.F16.E5M2.UNPACK_B R93, R150.H1 ;  /* 0x00000096ff5d723e */ /* 0x000fe200030004ff */
[----:B------:R-:W-:Y:S01]  /*5920*/  HADD2.F32 R86, -RZ, R85.H1_H1 ;  /* 0x30000055ff567230 */ /* 0x000fe20000004100 */
[-C--:B------:R-:W-:Y:S01]  /*5930*/  F2FP.F16.E5M2.UNPACK_B R95, R151.reuse ;  /* 0x00000097ff5f723e */ /* 0x080fe200020004ff */
[----:B------:R-:W2:Y:S01]  /*5940*/  LDTM.x64 R4, tmem[UR4] ;  /* 0x00000004000479ee */ /* 0x000ea20008340000 */
[----:B------:R-:W-:Y:S01]  /*5950*/  F2FP.F16.E5M2.UNPACK_B R97, R151.H1 ;  /* 0x00000097ff61723e */ /* 0x000fe200030004ff */
[----:B------:R-:W-:Y:S01]  /*5960*/  HADD2.F32 R85, -RZ, R87.H0_H0 ;  /* 0x20000057ff557230 */ /* 0x000fe20000004100 */
[-C--:B------:R-:W-:Y:S01]  /*5970*/  F2FP.F16.E5M2.UNPACK_B R99, R152.reuse ;  /* 0x00000098ff63723e */ /* 0x080fe200020004ff */
[----:B------:R-:W-:Y:S01]  /*5980*/  HADD2.F32 R87, -RZ, R89.H0_H0 ;  /* 0x20000059ff577230 */ /* 0x000fe20000004100 */
[----:B------:R-:W-:Y:S01]  /*5990*/  F2FP.F16.E5M2.UNPACK_B R101, R152.H1 ;  /* 0x00000098ff65723e */ /* 0x000fe200030004ff */
[----:B------:R-:W-:Y:S01]  /*59a0*/  HADD2.F32 R92, -RZ, R91.H1_H1 ;  /* 0x3000005bff5c7230 */ /* 0x000fe20000004100 */
[----:B------:R-:W-:Y:S01]  /*59b0*/  ISETP.NE.AND P6, PT, R184, RZ, PT ;  /* 0x000000ffb800720c */ /* 0x000fe20003fc5270 */
[----:B------:R-:W-:Y:S01]  /*59c0*/  HADD2.F32 R96, -RZ, R95.H1_H1 ;  /* 0x3000005fff607230 */ /* 0x000fe20000004100 */
[----:B------:R-:W-:Y:S01]  /*59d0*/  SHF.L.U32 R211, R176, 0x4, RZ ;  /* 0x00000004b0d37819 */ /* 0x000fe200000006ff */
[----:B------:R-:W-:Y:S01]  /*59e0*/  HADD2.F32 R100, -RZ, R99.H1_H1 ;  /* 0x30000063ff647230 */ /* 0x000fe20000004100 */
[----:B------:R-:W-:Y:S01]  /*59f0*/  SHF.L.U32 R219, R175, 0x4, RZ ;  /* 0x00000004afdb7819 */ /* 0x000fe200000006ff */
[----:B------:R-:W-:Y:S01]  /*5a00*/  HADD2.F32 R90, -RZ, R89.H1_H1 ;  /* 0x30000059ff5a7230 */ /* 0x000fe20000004100 */
[C---:B------:R-:W-:Y:S01]  /*5a10*/  IADD3 R204, PT, PT, R190.reuse, R211, RZ ;  /* 0x000000d3becc7210 */ /* 0x040fe20007ffe0ff */
[----:B------:R-:W-:Y:S01]  /*5a20*/  HADD2.F32 R89, -RZ, R91.H0_H0 ;  /* 0x2000005bff597230 */ /* 0x000fe20000004100 */
[----:B------:R-:W-:Y:S01]  /*5a30*/  IADD3 R206, PT, PT, R190, R219, RZ ;  /* 0x000000dbbece7210 */ /* 0x000fe20007ffe0ff */
[--C-:B------:R-:W-:Y:S01]  /*5a40*/  HADD2.F32 R91, -RZ, R93.reuse.H0_H0 ;  /* 0x2000005dff5b7230 */ /* 0x100fe20000004100 */
[----:B------:R-:W-:Y:S01]  /*5a50*/  SHF.L.U32 R217, R188, 0x4, RZ ;  /* 0x00000004bcd97819 */ /* 0x000fe200000006ff */
[----:B------:R-:W-:Y:S01]  /*5a60*/  HADD2.F32 R94, -RZ, R93.H1_H1 ;  /* 0x3000005dff5e7230 */ /* 0x000fe20000004100 */
[-C--:B------:R-:W-:Y:S01]  /*5a70*/  F2FP.F16.E5M2.UNPACK_B R103, R153.reuse ;  /* 0x00000099ff67723e */ /* 0x080fe200020004ff */
[----:B------:R-:W-:Y:S01]  /*5a80*/  HADD2.F32 R93, -RZ, R95.H0_H0 ;  /* 0x2000005fff5d7230 */ /* 0x000fe20000004100 */
[----:B------:R-:W-:Y:S01]  /*5a90*/  IADD3 R205, PT, PT, R217, R204, RZ ;  /* 0x000000ccd9cd7210 */ /* 0x000fe20007ffe0ff */
[----:B------:R-:W-:Y:S01]  /*5aa0*/  HADD2.F32 R95, -RZ, R97.H0_H0 ;  /* 0x20000061ff5f7230 */ /* 0x000fe20000004100 */
[----:B------:R-:W-:Y:S01]  /*5ab0*/  F2FP.F16.E5M2.UNPACK_B R105, R153.H1 ;  /* 0x00000099ff69723e */ /* 0x000fe200030004ff */
[C---:B--2---:R-:W-:Y:S01]  /*5ac0*/  FMUL R0, R78.reuse, R4 ;  /* 0x000000044e007220 */ /* 0x044fe20000400000 */
[C---:B-1----:R-:W-:Y:S01]  /*5ad0*/  FMUL R2, R78.reuse, R5 ;  /* 0x000000054e027220 */ /* 0x042fe20000400000 */
[C---:B------:R-:W-:Y:S01]  /*5ae0*/  FMUL R4, R78.reuse, R8 ;  /* 0x000000084e047220 */ /* 0x040fe20000400000 */
[C---:B------:R-:W-:Y:S01]  /*5af0*/  FMUL R5, R78.reuse, R9 ;  /* 0x000000094e057220 */ /* 0x040fe20000400000 */
[C---:B------:R-:W-:Y:S01]  /*5b00*/  FFMA R0, R81.reuse, R82, R0 ;  /* 0x0000005251007223 */ /* 0x040fe20000000000 */
[C---:B------:R-:W-:Y:S01]  /*5b10*/  FFMA R2, R81.reuse, R83, R2 ;  /* 0x0000005351027223 */ /* 0x040fe20000000002 */
[C---:B------:R-:W-:Y:S01]  /*5b20*/  FMUL R8, R78.reuse, R12 ;  /* 0x0000000c4e087220 */ /* 0x040fe20000400000 */
[C---:B------:R-:W-:Y:S01]  /*5b30*/  FMUL R9, R78.reuse, R13 ;  /* 0x0000000d4e097220 */ /* 0x040fe20000400000 */
[C---:B------:R-:W-:Y:S01]  /*5b40*/  FMUL R12, R78.reuse, R16 ;  /* 0x000000104e0c7220 */ /* 0x040fe20000400000 */
[C---:B------:R-:W-:Y:S01]  /*5b50*/  FMUL R13, R78.reuse, R17 ;  /* 0x000000114e0d7220 */ /* 0x040fe20000400000 */
[C---:B------:R-:W-:Y:S01]  /*5b60*/  FMUL R16, R78.reuse, R20 ;  /* 0x000000144e107220 */ /* 0x040fe20000400000 */
[C---:B------:R-:W-:Y:S01]  /*5b70*/  FMUL R17, R78.reuse, R21 ;  /* 0x000000154e117220 */ /* 0x040fe20000400000 */
[----:B------:R-:W-:Y:S02]  /*5b80*/  HADD2.F32 R104, -RZ, R103.H1_H1 ;  /* 0x30000067ff687230 */ /* 0x000fe40000004100 */
[C---:B------:R-:W-:Y:S01]  /*5b90*/  FMUL R20, R78.reuse, R24 ;  /* 0x000000184e147220 */ /* 0x040fe20000400000 */
[C---:B------:R-:W-:Y:S01]  /*5ba0*/  FMUL R21, R78.reuse, R25 ;  /* 0x000000194e157220 */ /* 0x040fe20000400000 */
[C---:B------:R-:W-:Y:S01]  /*5bb0*/  FMUL R24, R78.reuse, R28 ;  /* 0x0000001c4e187220 */ /* 0x040fe20000400000 */
[C---:B------:R-:W-:Y:S01]  /*5bc0*/  FMUL R25, R78.reuse, R29 ;  /* 0x0000001d4e197220 */ /* 0x040fe20000400000 */
[C---:B------:R-:W-:Y:S01]  /*5bd0*/  FMUL R28, R78.reuse, R32 ;  /* 0x000000204e1c7220 */ /* 0x040fe20000400000 */
[C---:B------:R-:W-:Y:S01]  /*5be0*/  FMUL R29, R78.reuse, R33 ;  /* 0x000000214e1d7220 */ /* 0x040fe20000400000 */
[C---:B------:R-:W-:Y:S01]  /*5bf0*/  FMUL R32, R78.reuse, R36 ;  /* 0x000000244e207220 */ /* 0x040fe20000400000 */
[----:B------:R-:W-:Y:S01]  /*5c00*/  F2FP.F16.E5M2.UNPACK_B R107, R154 ;  /* 0x0000009aff6b723e */ /* 0x000fe200020004ff */
[C---:B------:R-:W-:Y:S01]  /*5c10*/  FMUL R33, R78.reuse, R37 ;  /* 0x000000254e217220 */ /* 0x040fe20000400000 */
[C---:B------:R-:W-:Y:S01]  /*5c20*/  FMUL R36, R78.reuse, R40 ;  /* 0x000000284e247220 */ /* 0x040fe20000400000 */
[----:B------:R-:W-:Y:S01]  /*5c30*/  F2FP.F16.E5M2.UNPACK_B R109, R154.H1 ;  /* 0x0000009aff6d723e */ /* 0x000fe200030004ff */
[C---:B------:R-:W-:Y:S01]  /*5c40*/  FMUL R37, R78.reuse, R41 ;  /* 0x000000294e257220 */ /* 0x040fe20000400000 */
[----:B------:R-:W-:Y:S02]  /*5c50*/  HADD2.F32 R108, -RZ, R107.H1_H1 ;  /* 0x3000006bff6c7230 */ /* 0x000fe40000004100 */
        /* <DEDUP_REMOVED lines=26> */
[C---:B------:R-:W-:Y:S01]  /*5e00*/  FFMA R3, R81.reuse, R84, R3 ;  /* 0x0000005451037223 */ /* 0x040fe20000000003 */
[C---:B------:R-:W-:Y:S01]  /*5e10*/  FFMA R7, R81.reuse, R86, R7 ;  /* 0x0000005651077223 */ /* 0x040fe20000000007 */
[----:B------:R-:W-:Y:S01]  /*5e20*/  F2FP.F16.E5M2.UNPACK_B R127, R159 ;  /* 0x0000009fff7f723e */ /* 0x000fe200020004ff */
[C---:B------:R-:W-:Y:S01]  /*5e30*/  FFMA R4, R81.reuse, R85, R4 ;  /* 0x0000005551047223 */ /* 0x040fe20000000004 */
[C---:B------:R-:W-:Y:S01]  /*5e40*/  FFMA R5, R81.reuse, R88, R5 ;  /* 0x0000005851057223 */ /* 0x040fe20000000005 */
[----:B------:R-:W-:Y:S01]  /*5e50*/  F2FP.F16.E5M2.UNPACK_B R129, R159.H1 ;  /* 0x0000009fff81723e */ /* 0x000fe200030004ff */
[----:B------:R-:W-:Y:S01]  /*5e60*/  FFMA R6, R81, R87, R6 ;  /* 0x0000005751067223 */ /* 0x000fe20000000006 */
[----:B------:R-:W-:Y:S01]  /*5e70*/  F2FP.SATFINITE.E5M2.F32.PACK_AB_MERGE_C R185, R7, R3, RZ ;  /* 0x0000000307b9723e */ /* 0x000fe200048060ff */
[----:B------:R-:W-:Y:S02]  /*5e80*/  HADD2.F32 R124, -RZ, R123.H1_H1 ;  /* 0x3000007bff7c7230 */ /* 0x000fe40000004100 */
[----:B------:R-:W-:Y:S01]  /*5e90*/  FMUL R11, R78, R11 ;  /* 0x0000000b4e0b7220 */ /* 0x000fe20000400000 */
[----:B------:R-:W-:Y:S01]  /*5ea0*/  HADD2.F32 R128, -RZ, R127.H1_H1 ;  /* 0x3000007fff807230 */ /* 0x000fe20000004100 */
[----:B------:R-:W-:Y:S01]  /*5eb0*/  F2FP.SATFINITE.E5M2.F32.PACK_AB_MERGE_C R184, R2, R0, R185 ;  /* 0x0000000002b8723e */ /* 0x000fe200048060b9 */
[C---:B------:R-:W-:Y:S01]  /*5ec0*/  FMUL R10, R78.reuse, R14 ;  /* 0x0000000e4e0a7220 */ /* 0x040fe20000400000 */
[C---:B------:R-:W-:Y:S01]  /*5ed0*/  FFMA R11, R81.reuse, R90, R11 ;  /* 0x0000005a510b7223 */ /* 0x040fe2000000000b */
[C---:B------:R-:W-:Y:S01]  /*5ee0*/  FFMA R8, R81.reuse, R89, R8 ;  /* 0x0000005951087223 */ /* 0x040fe20000000008 */
[----:B------:R-:W-:Y:S01]  /*5ef0*/  FFMA R9, R81, R92, R9 ;  /* 0x0000005c51097223 */ /* 0x000fe20000000009 */
[----:B------:R-:W-:Y:S01]  /*5f00*/  F2FP.F16.E5M2.UNPACK_B R131, R160 ;  /* 0x000000a0ff83723e */ /* 0x000fe200020004ff */
[----:B------:R-:W-:Y:S01]  /*5f10*/  HADD2.F32 R98, -RZ, R97.H1_H1 ;  /* 0x30000061ff627230 */ /* 0x000fe20000004100 */
[----:B------:R-:W-:Y:S01]  /*5f20*/  F2FP.SATFINITE.E5M2.F32.PACK_AB_MERGE_C R186, R11, R6, RZ ;  /* 0x000000060bba723e */ /* 0x000fe200048060ff */
[----:B------:R-:W-:Y:S01]  /*5f30*/  FFMA R10, R81, R91, R10 ;  /* 0x0000005b510a7223 */ /* 0x000fe2000000000a */
[----:B------:R-:W-:Y:S02]  /*5f40*/  HADD2.F32 R97, -RZ, R99.H0_H0 ;  /* 0x20000063ff617230 */ /* 0x000fe40000004100 */
[C---:B------:R-:W-:Y:S01]  /*5f50*/  FMUL R15, R78.reuse, R15 ;  /* 0x0000000f4e0f7220 */ /* 0x040fe20000400000 */
[----:B------:R-:W-:Y:S01]  /*5f60*/  F2FP.SATFINITE.E5M2.F32.PACK_AB_MERGE_C R185, R5, R4, R186 ;  /* 0x0000000405b9723e */ /* 0x000fe200048060ba */
[----:B------:R-:W-:Y:S02]  /*5f70*/  HADD2.F32 R132, -RZ, R131.H1_H1 ;  /* 0x30000083ff847230 */ /* 0x000fe40000004100 */
[C---:B------:R-:W-:Y:S01]  /*5f80*/  FMUL R14, R78.reuse, R18 ;  /* 0x000000124e0e7220 */ /* 0x040fe20000400000 */
[C---:B------:R-:W-:Y:S01]  /*5f90*/  FFMA R15, R81.reuse, R94, R15 ;  /* 0x0000005e510f7223 */ /* 0x040fe2000000000f */
[C---:B------:R-:W-:Y:S01]  /*5fa0*/  FFMA R12, R81.reuse, R93, R12 ;  /* 0x0000005d510c7223 */ /* 0x040fe2000000000c */
[----:B------:R-:W-:Y:S01]  /*5fb0*/  FFMA R13, R81, R96, R13 ;  /* 0x00000060510d7223 */ /* 0x000fe2000000000d */
[----:B------:R-:W-:Y:S01]  /*5fc0*/  F2FP.F16.E5M2.UNPACK_B R133, R160.H1 ;  /* 0x000000a0ff85723e */ /* 0x000fe200030004ff */
[--C-:B------:R-:W-:Y:S01]  /*5fd0*/  HADD2.F32 R99, -RZ, R101.reuse.H0_H0 ;  /* 0x20000065ff637230 */ /* 0x100fe20000004100 */
[----:B------:R-:W-:Y:S01]  /*5fe0*/  F2FP.SATFINITE.E5M2.F32.PACK_AB_MERGE_C R186, R15, R10, RZ ;  /* 0x0000000a0fba723e */ /* 0x000fe200048060ff */
[----:B------:R-:W-:Y:S01]  /*5ff0*/  FFMA R14, R81, R95, R14 ;  /* 0x0000005f510e7223 */ /* 0x000fe2000000000e */
[C---:B------:R-:W-:Y:S01]  /*6000*/  FMUL R19, R78.reuse, R19 ;  /* 0x000000134e137220 */ /* 0x040fe20000400000 */
[----:B------:R-:W-:Y:S01]  /*6010*/  HADD2.F32 R102, -RZ, R101.H1_H1 ;  /* 0x30000065ff667230 */ /* 0x000fe20000004100 */
[----:B------:R-:W-:Y:S01]  /*6020*/  F2FP.SATFINITE.E5M2.F32.PACK_AB_MERGE_C R186, R9, R8, R186 ;  /* 0x0000000809ba723e */ /* 0x000fe200048060ba */
[----:B------:R-:W-:Y:S02]  /*6030*/  HADD2.F32 R101, -RZ, R103.H0_H0 ;  /* 0x20000067ff657230 */ /* 0x000fe40000004100 */
[C---:B------:R-:W-:Y:S01]  /*6040*/  FFMA R19, R81.reuse, R98, R19 ;  /* 0x0000006251137223 */ /* 0x040fe20000000013 */
[C---:B------:R-:W-:Y:S01]  /*6050*/  FFMA R16, R81.reuse, R97, R16 ;  /* 0x0000006151107223 */ /* 0x040fe20000000010 */
[----:B------:R-:W-:Y:S01]  /*6060*/  FFMA R17, R81, R100, R17 ;  /* 0x0000006451117223 */ /* 0x000fe20000000011 */
[C---:B------:R-:W-:Y:S01]  /*6070*/  FMUL R18, R78.reuse, R22 ;  /* 0x000000164e127220 */ /* 0x040fe20000400000 */
[----:B------:R-:W-:Y:S01]  /*6080*/  F2FP.F16.E5M2.UNPACK_B R135, R161 ;  /* 0x000000a1ff87723e */ /* 0x000fe200020004ff */
        /* <DEDUP_REMOVED lines=10> */
[----:B------:R1:W-:Y:S01]  /*6130*/  STS.128 [R172+UR49+0x4200], R184 ;  /* 0x004200b8ac007988 */ /* 0x0003e20008000c31 */
[----:B------:R-:W-:Y:S01]  /*6140*/  HADD2.F32 R136, -RZ, R135.H1_H1 ;  /* 0x30000087ff887230 */ /* 0x000fe20000004100 */
[----:B------:R-:W-:Y:S01]  /*6150*/  F2FP.SATFINITE.E5M2.F32.PACK_AB_MERGE_C R196, R23, R18, RZ ;  /* 0x0000001217c4723e */ /* 0x000fe200048060ff */
[C---:B------:R-:W-:Y:S01]  /*6160*/  FMUL R22, R78.reuse, R26 ;  /* 0x0000001a4e167220 */ /* 0x040fe20000400000 */
[C---:B------:R-:W-:Y:S01]  /*6170*/  FMUL R27, R78.reuse, R27 ;  /* 0x0000001b4e1b7220 */ /* 0x040fe20000400000 */
[--C-:B------:R-:W-:Y:S01]  /*6180*/  HADD2.F32 R107, -RZ, R109.reuse.H0_H0 ;  /* 0x2000006dff6b7230 */ /* 0x100fe20000004100 */
[----:B------:R-:W-:Y:S01]  /*6190*/  F2FP.SATFINITE.E5M2.F32.PACK_AB_MERGE_C R196, R17, R16, R196 ;  /* 0x0000001011c4723e */ /* 0x000fe200048060c4 */
[C---:B------:R-:W-:Y:S01]  /*61a0*/  FFMA R22, R81.reuse, R103, R22 ;  /* 0x0000006751167223 */ /* 0x040fe20000000016 */
[C---:B------:R-:W-:Y:S01]  /*61b0*/  FFMA R27, R81.reuse, R106, R27 ;  /* 0x0000006a511b7223 */ /* 0x040fe2000000001b */
[C---:B------:R-:W-:Y:S01]  /*61c0*/  FFMA R24, R81.reuse, R105, R24 ;  /* 0x0000006951187223 */ /* 0x040fe20000000018 */
[----:B------:R-:W-:Y:S01]  /*61d0*/  F2FP.F16.E5M2.UNPACK_B R137, R161.H1 ;  /* 0x000000a1ff89723e */ /* 0x000fe200030004ff */
[----:B------:R-:W-:Y:S02]  /*61e0*/  HADD2.F32 R110, -RZ, R109.H1_H1 ;  /* 0x3000006dff6e7230 */ /* 0x000fe40000004100 */
[----:B------:R-:W-:Y:S01]  /*61f0*/  FFMA R25, R81, R108, R25 ;  /* 0x0000006c51197223 */ /* 0x000fe20000000019 */
[----:B------:R-:W-:Y:S01]  /*6200*/  F2FP.SATFINITE.E5M2.F32.PACK_AB_MERGE_C R197, R27, R22, RZ ;  /* 0x000000161bc5723e */ /* 0x000fe200048060ff */
[----:B------:R-:W-:Y:S02]  /*6210*/  HADD2.F32 R109, -RZ, R111.H0_H0 ;  /* 0x2000006fff6d7230 */ /* 0x000fe40000004100 */
[C---:B------:R-:W-:Y:S01]  /*6220*/  FMUL R26, R78.reuse, R30 ;  /* 0x0000001e4e1a7220 */ /* 0x040fe20000400000 */
[C---:B------:R-:W-:Y:S01]  /*6230*/  FMUL R31, R78.reuse, R31 ;  /* 0x0000001f4e1f7220 */ /* 0x040fe20000400000 */
[--C-:B------:R-:W-:Y:S01]  /*6240*/  HADD2.F32 R111, -RZ, R113.reuse.H0_H0 ;  /* 0x20000071ff6f7230 */ /* 0x100fe20000004100 */
[----:B------:R-:W-:Y:S01]  /*6250*/  F2FP.SATFINITE.E5M2.F32.PACK_AB_MERGE_C R197, R21, R20, R197 ;  /* 0x0000001415c5723e */ /* 0x000fe200048060c5 */
[C---:B------:R-:W-:Y:S01]  /*6260*/  FFMA R26, R81.reuse, R107, R26 ;  /* 0x0000006b511a7223 */ /* 0x040fe2000000001a */
[C---:B------:R-:W-:Y:S01]  /*6270*/  FFMA R31, R81.reuse, R110, R31 ;  /* 0x0000006e511f7223 */ /* 0x040fe2000000001f */
[C---:B------:R-:W-:Y:S01]  /*6280*/  FFMA R28, R81.reuse, R109, R28 ;  /* 0x0000006d511c7223 */ /* 0x040fe2000000001c */
[----:B------:R-:W-:Y:S01]  /*6290*/  F2FP.F16.E5M2.UNPACK_B R139, R162 ;  /* 0x000000a2ff8b723e */ /* 0x000fe200020004ff */
[----:B------:R-:W-:Y:S02]  /*62a0*/  HADD2.F32 R114, -RZ, R113.H1_H1 ;  /* 0x30000071ff727230 */ /* 0x000fe40000004100 */
[----:B------:R-:W-:Y:S01]  /*62b0*/  FFMA R29, R81, R112, R29 ;  /* 0x00000070511d7223 */ /* 0x000fe2000000001d */
[----:B------:R-:W-:Y:S01]  /*62c0*/  F2FP.SATFINITE.E5M2.F32.PACK_AB_MERGE_C R198, R31, R26, RZ ;  /* 0x0000001a1fc6723e */ /* 0x000fe200048060ff */
[----:B------:R-:W-:Y:S02]  /*62d0*/  HADD2.F32 R113, -RZ, R115.H0_H0 ;  /* 0x20000073ff717230 */ /* 0x000fe40000004100 */
[C---:B------:R-:W-:Y:S01]  /*62e0*/  FMUL R30, R78.reuse, R34 ;  /* 0x000000224e1e7220 */ /* 0x040fe20000400000 */
[----:B------:R-:W-:Y:S01]  /*62f0*/  HADD2.F32 R140, -RZ, R139.H1_H1 ;  /* 0x3000008bff8c7230 */ /* 0x000fe20000004100 */
[----:B------:R-:W-:Y:S01]  /*6300*/  F2FP.SATFINITE.E5M2.F32.PACK_AB_MERGE_C R198, R25, R24, R198 ;  /* 0x0000001819c6723e */ /* 0x000fe200048060c6 */
[C---:B------:R-:W-:Y:S01]  /*6310*/  FMUL R35, R78.reuse, R35 ;  /* 0x000000234e237220 */ /* 0x040fe20000400000 */
[--C-:B------:R-:W-:Y:S02]  /*6320*/  HADD2.F32 R115, -RZ, R117.reuse.H0_H0 ;  /* 0x20000075ff737230 */ /* 0x100fe40000004100 */
[C---:B------:R-:W-:Y:S01]  /*6330*/  FFMA R30, R81.reuse, R111, R30 ;  /* 0x0000006f511e7223 */ /* 0x040fe2000000001e */
[----:B------:R-:W-:Y:S02]  /*6340*/  HADD2.F32 R118, -RZ, R117.H1_H1 ;  /* 0x30000075ff767230 */ /* 0x000fe40000004100 */
[C---:B------:R-:W-:Y:S01]  /*6350*/  FFMA R35, R81.reuse, R114, R35 ;  /* 0x0000007251237223 */ /* 0x040fe20000000023 */
[C---:B------:R-:W-:Y:S01]  /*6360*/  FFMA R32, R81.reuse, R113, R32 ;  /* 0x0000007151207223 */ /* 0x040fe20000000020 */
[----:B------:R-:W-:Y:S01]  /*6370*/  F2FP.F16.E5M2.UNPACK_B R141, R162.H1 ;  /* 0x000000a2ff8d723e */ /* 0x000fe200030004ff */
[----:B------:R-:W-:Y:S01]  /*6380*/  FFMA R33, R81, R116, R33 ;  /* 0x0000007451217223 */ /* 0x000fe20000000021 */
[----:B------:R-:W-:Y:S01]  /*6390*/  HADD2.F32 R117, -RZ, R119.H0_H0 ;  /* 0x20000077ff757230 */ /* 0x000fe20000004100 */
        /* <DEDUP_REMOVED lines=9> */
[----:B------:R1:W-:Y:S01]  /*6430*/  STS.128 [R204+0x4010], R196 ;  /* 0x004010c4cc007388 */ /* 0x0003e20000000c00 */
[----:B------:R-:W-:Y:S01]  /*6440*/  FFMA R37, R81, R120, R37 ;  /* 0x0000007851257223 */ /* 0x000fe20000000025 */
[----:B------:R-:W-:Y:S01]  /*6450*/  F2FP.SATFINITE.E5M2.F32.PACK_AB_MERGE_C R200, R39, R34, RZ ;  /* 0x0000002227c8723e */ /* 0x000fe200048060ff */
[----:B------:R-:W-:Y:S02]  /*6460*/  HADD2.F32 R122, -RZ, R121.H1_H1 ;  /* 0x30000079ff7a7230 */ /* 0x000fe40000004100 */
[C---:B------:R-:W-:Y:S01]  /*6470*/  FMUL R38, R78.reuse, R42 ;  /* 0x0000002a4e267220 */ /* 0x040fe20000400000 */
[----:B------:R-:W-:Y:S01]  /*6480*/  HADD2.F32 R121, -RZ, R123.H0_H0 ;  /* 0x2000007bff797230 */ /* 0x000fe20000004100 */
[----:B------:R-:W-:Y:S01]  /*6490*/  F2FP.SATFINITE.E5M2.F32.PACK_AB_MERGE_C R200, R33, R32, R200 ;  /* 0x0000002021c8723e */ /* 0x000fe200048060c8 */
[----:B------:R-:W-:Y:S02]  /*64a0*/  HADD2.F32 R144, -RZ, R143.H1_H1 ;  /* 0x3000008fff907230 */ /* 0x000fe40000004100 */
[C---:B------:R-:W-:Y:S01]  /*64b0*/  FFMA R38, R81.reuse, R119, R38 ;  /* 0x0000007751267223 */ /* 0x040fe20000000026 */
[C---:B------:R-:W-:Y:S01]  /*64c0*/  FMUL R43, R78.reuse, R43 ;  /* 0x0000002b4e2b7220 */ /* 0x040fe20000400000 */
[--C-:B------:R-:W-:Y:S02]  /*64d0*/  HADD2.F32 R123, -RZ, R125.reuse.H0_H0 ;  /* 0x2000007dff7b7230 */ /* 0x100fe40000004100 */
[C---:B------:R-:W-:Y:S01]  /*64e0*/  FMUL R42, R78.reuse, R46 ;  /* 0x0000002e4e2a7220 */ /* 0x040fe20000400000 */
[----:B------:R-:W-:Y:S02]  /*64f0*/  HADD2.F32 R126, -RZ, R125.H1_H1 ;  /* 0x3000007dff7e7230 */ /* 0x000fe40000004100 */
[C---:B------:R-:W-:Y:S01]  /*6500*/  FFMA R43, R81.reuse, R122, R43 ;  /* 0x0000007a512b7223 */ /* 0x040fe2000000002b */
[----:B------:R-:W-:Y:S01]  /*6510*/  F2FP.F16.E5M2.UNPACK_B R145, R163.H1 ;  /* 0x000000a3ff91723e */ /* 0x000fe200030004ff */
[C---:B------:R-:W-:Y:S01]  /*6520*/  FFMA R40, R81.reuse, R121, R40 ;  /* 0x0000007951287223 */ /* 0x040fe20000000028 */
[----:B------:R-:W-:Y:S01]  /*6530*/  FFMA R41, R81, R124, R41 ;  /* 0x0000007c51297223 */ /* 0x000fe20000000029 */
[----:B------:R-:W-:Y:S01]  /*6540*/  ISETP.NE.AND P0, PT, R193, RZ, PT ;  /* 0x000000ffc100720c */ /* 0x000fe20003f05270 */
[----:B------:R-:W-:Y:S01]  /*6550*/  HADD2.F32 R125, -RZ, R127.H0_H0 ;  /* 0x2000007fff7d7230 */ /* 0x000fe20000004100 */
[----:B------:R-:W-:Y:S01]  /*6560*/  F2FP.SATFINITE.E5M2.F32.PACK_AB_MERGE_C R201, R43, R38, RZ ;  /* 0x000000262bc9723e */ /* 0x000fe200048060ff */
[----:B------:R-:W-:Y:S01]  /*6570*/  FFMA R42, R81, R123, R42 ;  /* 0x0000007b512a7223 */ /* 0x000fe2000000002a */
[C---:B------:R-:W-:Y:S01]  /*6580*/  FMUL R47, R78.reuse, R47 ;  /* 0x0000002f4e2f7220 */ /* 0x040fe20000400000 */
[--C-:B------:R-:W-:Y:S01]  /*6590*/  HADD2.F32 R127, -RZ, R129.reuse.H0_H0 ;  /* 0x20000081ff7f7230 */ /* 0x100fe20000004100 */
[----:B------:R-:W-:Y:S01]  /*65a0*/  F2FP.SATFINITE.E5M2.F32.PACK_AB_MERGE_C R201, R37, R36, R201 ;  /* 0x0000002425c9723e */ /* 0x000fe200048060c9 */
[----:B------:R-:W-:Y:S02]  /*65b0*/  HADD2.F32 R130, -RZ, R129.H1_H1 ;  /* 0x30000081ff827230 */ /* 0x000fe40000004100 */
[C---:B------:R-:W-:Y:S01]  /*65c0*/  FFMA R47, R81.reuse, R126, R47 ;  /* 0x0000007e512f7223 */ /* 0x040fe2000000002f */
[C---:B------:R-:W-:Y:S01]  /*65d0*/  FFMA R44, R81.reuse, R125, R44 ;  /* 0x0000007d512c7223 */ /* 0x040fe2000000002c */
[C---:B------:R-:W-:Y:S01]  /*65e0*/  FFMA R45, R81.reuse, R128, R45 ;  /* 0x00000080512d7223 */ /* 0x040fe2000000002d */
[----:B------:R-:W-:Y:S02]  /*65f0*/  HADD2.F32 R129, -RZ, R131.H0_H0 ;  /* 0x20000083ff817230 */ /* 0x000fe40000004100 */
[C---:B------:R-:W-:Y:S01]  /*6600*/  FMUL R46, R78.reuse, R50 ;  /* 0x000000324e2e7220 */ /* 0x040fe20000400000 */
[C---:B------:R-:W-:Y:S01]  /*6610*/  FMUL R51, R78.reuse, R51 ;  /* 0x000000334e337220 */ /* 0x040fe20000400000 */
[--C-:B------:R-:W-:Y:S02]  /*6620*/  HADD2.F32 R131, -RZ, R133.reuse.H0_H0 ;  /* 0x20000085ff837230 */ /* 0x100fe40000004100 */
[C---:B------:R-:W-:Y:S01]  /*6630*/  FMUL R50, R78.reuse, R54 ;  /* 0x000000364e327220 */ /* 0x040fe20000400000 */
[C---:B------:R-:W-:Y:S01]  /*6640*/  FFMA R46, R81.reuse, R127, R46 ;  /* 0x0000007f512e7223 */ /* 0x040fe2000000002e */
[----:B------:R-:W-:Y:S02]  /*6650*/  HADD2.F32 R134, -RZ, R133.H1_H1 ;  /* 0x30000085ff867230 */ /* 0x000fe40000004100 */
[C---:B------:R-:W-:Y:S01]  /*6660*/  FFMA R51, R81.reuse, R130, R51 ;  /* 0x0000008251337223 */ /* 0x040fe20000000033 */
[----:B------:R-:W-:Y:S02]  /*6670*/  HADD2.F32 R133, -RZ, R135.H0_H0 ;  /* 0x20000087ff857230 */ /* 0x000fe40000004100 */
[C---:B------:R-:W-:Y:S01]  /*6680*/  FMUL R55, R78.reuse, R55 ;  /* 0x000000374e377220 */ /* 0x040fe20000400000 */
[C---:B------:R-:W-:Y:S01]  /*6690*/  FFMA R48, R81.reuse, R129, R48 ;  /* 0x0000008151307223 */ /* 0x040fe20000000030 */
[C---:B------:R-:W-:Y:S01]  /*66a0*/  FFMA R49, R81.reuse, R132, R49 ;  /* 0x0000008451317223 */ /* 0x040fe20000000031 */
[--C-:B------:R-:W-:Y:S02]  /*66b0*/  HADD2.F32 R135, -RZ, R137.reuse.H0_H0 ;  /* 0x20000089ff877230 */ /* 0x100fe40000004100 */
[C---:B------:R-:W-:Y:S01]  /*66c0*/  FFMA R50, R81.reuse, R131, R50 ;  /* 0x0000008351327223 */ /* 0x040fe20000000032 */
[----:B------:R-:W-:Y:S02]  /*66d0*/  HADD2.F32 R138, -RZ, R137.H1_H1 ;  /* 0x30000089ff8a7230 */ /* 0x000fe40000004100 */
[C---:B------:R-:W-:Y:S01]  /*66e0*/  FMUL R54, R78.reuse, R58 ;  /* 0x0000003a4e367220 */ /* 0x040fe20000400000 */
[----:B------:R-:W-:Y:S02]  /*66f0*/  HADD2.F32 R137, -RZ, R139.H0_H0 ;  /* 0x2000008bff897230 */ /* 0x000fe40000004100 */
[C---:B------:R-:W-:Y:S01]  /*6700*/  FFMA R55, R81.reuse, R134, R55 ;  /* 0x0000008651377223 */ /* 0x040fe20000000037 */
        /* <DEDUP_REMOVED lines=16> */
[----:B------:R-:W-:Y:S01]  /*6810*/  FFMA R63, R81, R142, R63 ;  /* 0x0000008e513f7223 */ /* 0x000fe2000000003f */
[----:B------:R-:W-:Y:S01]  /*6820*/  FMUL R67, R78, R67 ;  /* 0x000000434e437220 */ /* 0x000fe20000400000 */
[----:B------:R-:W-:Y:S01]  /*6830*/  F2FP.SATFINITE.E5M2.F32.PACK_AB_MERGE_C R202, R47, R42, RZ ;  /* 0x0000002a2fca723e */ /* 0x000fe200048060ff */
[----:B------:R-:W-:Y:S01]  /*6840*/  FFMA R60, R81, R141, R60 ;  /* 0x0000008d513c7223 */ /* 0x000fe2000000003c */
[----:B------:R-:W-:Y:S01]  /*6850*/  F2FP.SATFINITE.E5M2.F32.PACK_AB_MERGE_C R203, R51, R46, RZ ;  /* 0x0000002e33cb723e */ /* 0x000fe200048060ff */
[C---:B------:R-:W-:Y:S01]  /*6860*/  FFMA R61, R81.reuse, R144, R61 ;  /* 0x00000090513d7223 */ /* 0x040fe2000000003d */
[C---:B------:R-:W-:Y:S01]  /*6870*/  FFMA R62, R81.reuse, R143, R62 ;  /* 0x0000008f513e7223 */ /* 0x040fe2000000003e */
[----:B------:R-:W-:Y:S01]  /*6880*/  FFMA R67, R81, R146, R67 ;  /* 0x0000009251437223 */ /* 0x000fe20000000043 */
[----:B------:R-:W-:Y:S02]  /*6890*/  F2FP.SATFINITE.E5M2.F32.PACK_AB_MERGE_C R202, R41, R40, R202 ;  /* 0x0000002829ca723e */ /* 0x000fe400048060ca */
[----:B------:R-:W-:Y:S02]  /*68a0*/  F2FP.SATFINITE.E5M2.F32.PACK_AB_MERGE_C R203, R45, R44, R203 ;  /* 0x0000002c2dcb723e */ /* 0x000fe400048060cb */
[----:B------:R-:W-:Y:S02]  /*68b0*/  F2FP.SATFINITE.E5M2.F32.PACK_AB_MERGE_C R212, R55, R50, RZ ;  /* 0x0000003237d4723e */ /* 0x000fe400048060ff */
[----:B------:R-:W-:Y:S01]  /*68c0*/  F2FP.SATFINITE.E5M2.F32.PACK_AB_MERGE_C R213, R59, R54, RZ ;  /* 0x000000363bd5723e */ /* 0x000fe200048060ff */
[----:B------:R1:W-:Y:S01]  /*68d0*/  STS.128 [R206+0x4020], R200 ;  /* 0x004020c8ce007388 */ /* 0x0003e20000000c00 */
[----:B------:R-:W-:Y:S02]  /*68e0*/  F2FP.SATFINITE.E5M2.F32.PACK_AB_MERGE_C R214, R63, R58, RZ ;  /* 0x0000003a3fd6723e */ /* 0x000fe400048060ff */
[----:B------:R-:W-:Y:S02]  /*68f0*/  F2FP.SATFINITE.E5M2.F32.PACK_AB_MERGE_C R215, R67, R62, RZ ;  /* 0x0000003e43d7723e */ /* 0x000fe400048060ff */
[----:B------:R-:W-:Y:S02]  /*6900*/  F2FP.SATFINITE.E5M2.F32.PACK_AB_MERGE_C R212, R49, R48, R212 ;  /* 0x0000003031d4723e */ /* 0x000fe400048060d4 */
[----:B------:R-:W-:Y:S02]  /*6910*/  F2FP.SATFINITE.E5M2.F32.PACK_AB_MERGE_C R213, R53, R52, R213 ;  /* 0x0000003435d5723e */ /* 0x000fe400048060d5 */
[----:B------:R-:W-:Y:S02]  /*6920*/  F2FP.SATFINITE.E5M2.F32.PACK_AB_MERGE_C R214, R57, R56, R214 ;  /* 0x0000003839d6723e */ /* 0x000fe400048060d6 */
[----:B------:R-:W-:Y:S02]  /*6930*/  F2FP.SATFINITE.E5M2.F32.PACK_AB_MERGE_C R215, R61, R60, R215 ;  /* 0x0000003c3dd7723e */ /* 0x000fe400048060d7 */
[----:B------:R-:W-:Y:S02]  /*6940*/  LEA R210, R181, UR49, 0x3 ;  /* 0x00000031b5d27c11 */ /* 0x000fe4000f8e18ff */
[----:B------:R-:W-:Y:S01]  /*6950*/  @P6 SHF.L.U32 R221, R180, 0x1f, RZ ;  /* 0x0000001fb4dd6819 */ /* 0x000fe200000006ff */
[----:B------:R1:W-:Y:S01]  /*6960*/  STS.128 [R205+0x4010], R212 ;  /* 0x004010d4cd007388 */ /* 0x0003e20000000c00 */
[----:B------:R-:W-:Y:S01]  /*6970*/  @!PT LDS RZ, [RZ] ;  /* 0x00000000fffff984 */ /* 0x000fe20000000800 */
[----:B------:R-:W-:Y:S01]  /*6980*/  @!PT LDS RZ, [RZ] ;  /* 0x00000000fffff984 */ /* 0x000fe20000000800 */
[----:B------:R-:W-:Y:S01]  /*6990*/  @!PT LDS RZ, [RZ] ;  /* 0x00000000fffff984 */ /* 0x000fe20000000800 */
[----:B------:R-:W-:Y:S01]  /*69a0*/  @!PT LDS RZ, [RZ] ;  /* 0x00000000fffff984 */ /* 0x000fe20000000800 */
[----:B------:R2:W-:Y:S07]  /*69b0*/  MEMBAR.ALL.CTA ;  /* 0x0000000000007992 */ /* 0x0005ee0000008000 */
[----:B--2---:R-:W2:Y:S02]  /*69c0*/  FENCE.VIEW.ASYNC.S ;  /* 0x00000000000073c6 */ /* 0x004ea40000000000 */
[----:B--2---:R-:W-:Y:S06]  /*69d0*/  BAR.SYNC.DEFER_BLOCKING 0x1, 0x80 ;  /* 0x0042000000007b1d */ /* 0x004fec0000010000 */
[----:B------:R-:W-:Y:S05]  /*69e0*/  @P0 BRA `(.L_x_97) ;  /* 0x0000000000280947 */ /* 0x000fea0003800000 */
[----:B------:R-:W-:Y:S02]  /*69f0*/  UIADD3 UR4, UPT, UPT, UR49, 0x4200, URZ ;  /* 0x0000420031047890 */ /* 0x000fe4000fffe0ff */
[----:B------:R-:W-:Y:S01]  /*6a00*/  UIADD3 UR6, UP0, UPT, UR52, 0x680, URZ ;  /* 0x0000068034067890 */ /* 0x000fe2000ff1e0ff */
[----:B------:R-:W-:Y:S03]  /*6a10*/  UMOV UR43, UR36 ;  /* 0x00000024002b7c82 */ /* 0x000fe60008000000 */
[----:B------:R-:W-:Y:S01]  /*6a20*/  MOV R192, UR4 ;  /* 0x0000000400c07c02 */ /* 0x000fe20008000f00 */
[----:B------:R-:W-:Y:S03]  /*6a30*/  UIADD3.X UR7, UPT, UPT, URZ, UR53, URZ, UP0, !UPT ;  /* 0x00000035ff077290 */ /* 0x000fe600087fe4ff */
[----:B------:R-:W-:Y:S11]  /*6a40*/  R2UR UR40, R192 ;  /* 0x00000000c02872ca */ /* 0x000ff600000e0000 */
[----:B------:R-:W-:Y:S02]  /*6a50*/  @!UPT UIADD3 URZ, UPT, UPT, URZ, URZ, URZ ;  /* 0x000000fffffff290 */ /* 0x000fe4000fffe0ff */
[----:B------:R2:W-:Y:S01]  /*6a60*/  UTMASTG.3D [UR40], [UR6] ;  /* 0x00000028060073b5 */ /* 0x0005e20008010000 */
[----:B------:R0:W-:Y:S01]  /*6a70*/  UTMACMDFLUSH ;  /* 0x00000000000079b7 */ /* 0x0001e20000000000 */
[----:B--2---:R-:W-:Y:S04]  /*6a80*/  DEPBAR.LE SB0, 0x1 ;  /* 0x000080400000791a */ /* 0x004fe80000000000 */
.L_x_97:
[----:B------:R-:W-:Y:S05]  /*6a90*/  BSYNC.RECONVERGENT B0 ;  /* 0x0000000000007941 */ /* 0x000fea0003800200 */
.L_x_96:
[----:B------:R-:W-:Y:S06]  /*6aa0*/  BAR.SYNC.DEFER_BLOCKING 0x1, 0x80 ;  /* 0x0042000000007b1d */ /* 0x000fec0000010000 */
[----:B------:R-:W2:Y:S01]  /*6ab0*/  @P6 SYNCS.PHASECHK.TRANS64.TRYWAIT P0, [R210+URZ+0x50], R221 ;  /* 0x000050ddd20065a7 */ /* 0x000ea200080011ff */
[----:B------:R-:W-:Y:S01]  /*6ac0*/  BSSY B1, `(.L_x_98) ;  /* 0x0000023000017945 */ /* 0x000fe20003800000 */
[----:B--2---:R-:W-:Y:S03]  /*6ad0*/  @P6 SEL R208, RZ, 0x1, !P0 ;  /* 0x00000001ffd06807 */ /* 0x004fe60004000000 */
[----:B------:R-:W-:Y:S05]  /*6ae0*/  @!P6 BRA `(.L_x_99) ;  /* 0x000000000080e947 */ /* 0x000fea0003800000 */
[----:B------:R-:W-:Y:S01]  /*6af0*/  ISETP.NE.AND P1, PT, R209, RZ, PT ;  /* 0x000000ffd100720c */ /* 0x000fe20003f25270 */
[----:B------:R-:W-:Y:S01]  /*6b00*/  BSSY B0, `(.L_x_100) ;  /* 0x000000a000007945 */ /* 0x000fe20003800000 */
[----:B------:R-:W-:Y:S11]  /*6b10*/  ISETP.NE.AND P0, PT, R208, RZ, PT ;  /* 0x000000ffd000720c */ /* 0x000ff60003f05270 */
[----:B------:R-:W-:Y:S04]  /*6b20*/  @P1 IMAD R0, R181, 0x2000, R190 ;  /* 0x00002000b5001824 */ /* 0x000fe800078e02be */
[C---:B------:R-:W-:Y:S01]  /*6b30*/  @P1 IMAD.IADD R2, R0.reuse, 0x1, R211 ;  /* 0x0000000100021824 */ /* 0x040fe200078e02d3 */
[----:B------:R-:W-:Y:S03]  /*6b40*/  @P1 IADD3 R219, PT, PT, R0, R219, RZ ;  /* 0x000000db00db1210 */ /* 0x000fe60007ffe0ff */
[----:B------:R-:W-:Y:S01]  /*6b50*/  @P1 IMAD.IADD R217, R217, 0x1, R2 ;  /* 0x00000001d9d91824 */ /* 0x000fe200078e0202 */
[----:B------:R-:W-:Y:S06]  /*6b60*/  @P0 BRA `(.L_x_101) ;  /* 0x00000000000c0947 */ /* 0x000fec0003800000 */
[----:B------:R-:W-:Y:S04]  /*6b70*/  SHF.L.U32 R3, R180, 0x1f, RZ ;  /* 0x0000001fb4037819 */ /* 0x000fe800000006ff */
[----:B------:R-:W2:Y:S02]  /*6b80*/  SYNCS.PHASECHK.TRANS64.TRYWAIT P0, [R210+URZ+0x50], R3 ;  /* 0x00005003d20075a7 */ /* 0x000ea400080011ff */
[----:B--2---:R-:W-:Y:S05]  /*6b90*/  @!P0 BRA `(.L_x_102) ;  /* 0x0000001c00d08947 */ /* 0x004fea0003800000 */
.L_x_101:
[----:B------:R-:W-:Y:S05]  /*6ba0*/  BSYNC B0 ;  /* 0x0000000000007941 */ /* 0x000fea0003800000 */
.L_x_100:
[----:B------:R-:W-:Y:S01]  /*6bb0*/  ISETP.NE.AND P0, PT, R209, RZ, PT ;  /* 0x000000ffd100720c */ /* 0x000fe20003f05270 */
[----:B--2---:R-:W-:Y:S02]  /*6bc0*/  VIADD R210, R210, 0x60 ;  /* 0x00000060d2d27836 */ /* 0x004fe40000000000 */
[----:B------:R-:W-:Y:S02]  /*6bd0*/  IMAD.U32 R3, RZ, RZ, UR37 ;  /* 0x00000025ff037e24 */ /* 0x000fe4000f8e00ff */
[----:B------:R-:W-:Y:S03]  /*6be0*/  VIADD R181, R181, 0x1 ;  /* 0x00000001b5b57836 */ /* 0x000fe60000000000 */
[----:B------:R-:W-:Y:S05]  /*6bf0*/  PRMT R3, R3, 0x654, R210 ;  /* 0x0000065403037816 */ /* 0x000fea00000000d2 */
[----:B------:R2:W3:Y:S04]  /*6c00*/  @P0 LDS.128 R148, [R0] ;  /* 0x0000000000940984 */ /* 0x0004e80000000c00 */
[----:B------:R2:W4:Y:S04]  /*6c10*/  @P0 LDS.128 R152, [R2+0x10] ;  /* 0x0000100002980984 */ /* 0x0005280000000c00 */
        /* <DEDUP_REMOVED lines=9> */
[----:B------:R-:W-:Y:S01]  /*6cb0*/  SEL R181, R181, RZ, P0 ;  /* 0x000000ffb5b57207 */ /* 0x000fe20000000000 */
[----:B-----5:R5:W-:Y:S02]  /*6cc0*/  SYNCS.ARRIVE.TRANS64.RED.A1T0 RZ, [R3+URZ], RZ ;  /* 0x000000ff03ff79a7 */ /* 0x020be400081004ff */
[----:B-----5:R-:W-:Y:S04]  /*6cd0*/  SEL R3, RZ, 0x1, P0 ;  /* 0x00000001ff037807 */ /* 0x020fe80000000000 */
[----:B--234-:R-:W-:Y:S02]  /*6ce0*/  LOP3.LUT R180, R180, R3, RZ, 0x3c, !PT ;  /* 0x00000003b4b47212 */ /* 0x01cfe400078e3cff */
.L_x_99:
[----:B------:R-:W-:Y:S05]  /*6cf0*/  BSYNC B1 ;  /* 0x0000000000017941 */ /* 0x000fea0003800000 */
.L_x_98:
[----:B------:R-:W-:Y:S05]  /*6d00*/  VIADD R0, R80, 0x40 ;  /* 0x0000004050007836 */ /* 0x000fea0000000000 */
[----:B------:R-:W-:Y:S04]  /*6d10*/  SHF.R.U32.HI R0, RZ, 0x15, R0 ;  /* 0x00000015ff007819 */ /* 0x000fe80000011600 */
[----:B------:R-:W-:Y:S11]  /*6d20*/  LOP3.LUT P0, RZ, R0, 0x3, R173, 0x48, !PT ;  /* 0x0000000300ff7812 */ /* 0x000ff600078048ad */
[----:B------:R-:W-:Y:S02]  /*6d30*/  @!UPT UIADD3 URZ, UPT, UPT, URZ, URZ, URZ ;  /* 0x000000fffffff290 */ /* 0x000fe4000fffe0ff */
[----:B------:R-:W-:Y:S05]  /*6d40*/  @!P0 BRA `(.L_x_103) ;  /* 0x0000000000408947 */ /* 0x000fea0003800000 */
[----:B------:R-:W2:Y:S01]  /*6d50*/  LDCU.64 UR8, c[0x4][0x70] ;  /* 0x01000e00ff0877ac */ /* 0x000ea20008000a00 */
[----:B------:R-:W-:Y:S01]  /*6d60*/  MOV R3, 0x0 ;  /* 0x0000000000037802 */ /* 0x000fe20000000f00 */
[----:B------:R-:W-:Y:S02]  /*6d70*/  HFMA2 R12, -RZ, RZ, 0, 5.9604644775390625e-08 ;  /* 0x00000001ff0c7431 */ /* 0x000fe400000001ff */
[----:B------:R-:W-:Y:S02]  /*6d80*/  IMAD.MOV.U32 R8, RZ, RZ, 0x192 ;  /* 0x00000192ff087424 */ /* 0x000fe400078e00ff */
[----:B------:R-:W-:Y:S01]  /*6d90*/  IMAD.MOV.U32 R13, RZ, RZ, RZ ;  /* 0x000000ffff0d7224 */ /* 0x000fe200078e00ff */
[----:B------:R-:W3:Y:S01]  /*6da0*/  LDCU.64 UR6, c[0x4][0x78] ;  /* 0x01000f00ff0677ac */ /* 0x000ee20008000a00 */
[----:B------:R-:W4:Y:S01]  /*6db0*/  LDC.64 R2, c[0x4][R3] ;  /* 0x0100000003027b82 */ /* 0x000f220000000a00 */
[----:B------:R-:W5:Y:S01]  /*6dc0*/  LDCU.64 UR4, c[0x4][0x10] ;  /* 0x01000200ff0477ac */ /* 0x000f620008000a00 */
[----:B--2---:R-:W-:Y:S01]  /*6dd0*/  MOV R5, UR9 ;  /* 0x0000000900057c02 */ /* 0x004fe20008000f00 */
[----:B------:R-:W-:Y:S01]  /*6de0*/  IMAD.U32 R4, RZ, RZ, UR8 ;  /* 0x00000008ff047e24 */ /* 0x000fe2000f8e00ff */
[----:B---3--:R-:W-:Y:S01]  /*6df0*/  MOV R7, UR7 ;  /* 0x0000000700077c02 */ /* 0x008fe20008000f00 */
[----:B------:R-:W-:Y:S01]  /*6e00*/  IMAD.U32 R6, RZ, RZ, UR6 ;  /* 0x00000006ff067e24 */ /* 0x000fe2000f8e00ff */
[----:B-----5:R-:W-:Y:S01]  /*6e10*/  MOV R11, UR5 ;  /* 0x00000005000b7c02 */ /* 0x020fe20008000f00 */
[----:B------:R-:W-:Y:S02]  /*6e20*/  IMAD.U32 R10, RZ, RZ, UR4 ;  /* 0x00000004ff0a7e24 */ /* 0x000fe4000f8e00ff */
[----:B------:R-:W-:Y:S07]  /*6e30*/  LEPC R20, `(.L_x_103) ;  /* 0x000000001014794e */ /* 0x000fee0000000000 */
[----:B-1--4-:R-:W-:Y:S05]  /*6e40*/  CALL.ABS.NOINC R2 ;  /* 0x0000000002007343 */ /* 0x012fea0003c00000 */
.L_x_103:
[----:B------:R-:W-:Y:S01]  /*6e50*/  ISETP.NE.AND P0, PT, R193, RZ, PT ;  /* 0x000000ffc100720c */ /* 0x000fe20003f05270 */
[----:B------:R-:W-:Y:S05]  /*6e60*/  WARPSYNC.ALL ;  /* 0x0000000000007948 */ /* 0x000fea0003800000 */
[----:B------:R-:W-:Y:S01]  /*6e70*/  R2UR UR4, R80 ;  /* 0x00000000500472ca */ /* 0x000fe200000e0000 */
[----:B------:R-:W-:Y:S01]  /*6e80*/  BSSY.RECONVERGENT B0, `(.L_x_104) ;  /* 0x000011d000007945 */ /* 0x000fe20003800200 */
[----:B------:R-:W-:Y:S02]  /*6e90*/  F2FP.F16.E5M2.UNPACK_B R11, R149 ;  /* 0x00000095ff0b723e */ /* 0x000fe400020004ff */
[----:B------:R-:W-:Y:S02]  /*6ea0*/  F2FP.F16.E5M2.UNPACK_B R10, R150 ;  /* 0x00000096ff0a723e */ /* 0x000fe400020004ff */
[----:B------:R-:W-:Y:S01]  /*6eb0*/  F2FP.F16.E5M2.UNPACK_B R9, R151 ;  /* 0x00000097ff09723e */ /* 0x000fe200020004ff */
[--C-:B------:R-:W-:Y:S01]  /*6ec0*/  HADD2.F32 R83, -RZ, R11.reuse.H0_H0 ;  /* 0x2000000bff537230 */ /* 0x100fe20000004100 */
[----:B------:R-:W-:Y:S01]  /*6ed0*/  F2FP.F16.E5M2.UNPACK_B R8, R152 ;  /* 0x00000098ff08723e */ /* 0x000fe200020004ff */
[----:B------:R-:W-:Y:S01]  /*6ee0*/  HADD2.F32 R84, -RZ, R11.H1_H1 ;  /* 0x3000000bff547230 */ /* 0x000fe20000004100 */
[----:B------:R-:W-:Y:S01]  /*6ef0*/  F2FP.F16.E5M2.UNPACK_B R7, R153 ;  /* 0x00000099ff07723e */ /* 0x000fe200020004ff */
[--C-:B------:R-:W-:Y:S01]  /*6f00*/  HADD2.F32 R87, -RZ, R10.reuse.H0_H0 ;  /* 0x2000000aff577230 */ /* 0x100fe20000004100 */
[----:B------:R-:W-:Y:S01]  /*6f10*/  F2FP.F16.E5M2.UNPACK_B R6, R154 ;  /* 0x0000009aff06723e */ /* 0x000fe200020004ff */
[----:B------:R-:W-:Y:S01]  /*6f20*/  HADD2.F32 R88, -RZ, R10.H1_H1 ;  /* 0x3000000aff587230 */ /* 0x000fe20000004100 */
[----:B------:R-:W-:Y:S01]  /*6f30*/  F2FP.F16.E5M2.UNPACK_B R5, R155 ;  /* 0x0000009bff05723e */ /* 0x000fe200020004ff */
[--C-:B------:R-:W-:Y:S01]  /*6f40*/  HADD2.F32 R91, -RZ, R9.reuse.H0_H0 ;  /* 0x20000009ff5b7230 */ /* 0x100fe20000004100 */
[----:B-1----:R-:W-:Y:S01]  /*6f50*/  F2FP.F16.E5M2.UNPACK_B R4, R156 ;  /* 0x0000009cff04723e */ /* 0x002fe200020004ff */
[----:B------:R-:W-:Y:S01]  /*6f60*/  HADD2.F32 R92, -RZ, R9.H1_H1 ;  /* 0x30000009ff5c7230 */ /* 0x000fe20000004100 */
[-C--:B------:R-:W-:Y:S01]  /*6f70*/  F2FP.F16.E5M2.UNPACK_B R2, R148.reuse ;  /* 0x00000094ff02723e */ /* 0x080fe200020004ff */
[--C-:B------:R-:W-:Y:S01]  /*6f80*/  HADD2.F32 R95, -RZ, R8.reuse.H0_H0 ;  /* 0x20000008ff5f7230 */ /* 0x100fe20000004100 */
[----:B------:R-:W-:Y:S01]  /*6f90*/  F2FP.F16.E5M2.UNPACK_B R148, R148.H1 ;  /* 0x00000094ff94723e */ /* 0x000fe200030004ff */
[----:B------:R-:W-:Y:S01]  /*6fa0*/  HADD2.F32 R97, -RZ, R8.H1_H1 ;  /* 0x30000008ff617230 */ /* 0x000fe20000004100 */
[----:B------:R-:W-:Y:S01]  /*6fb0*/  F2FP.F16.E5M2.UNPACK_B R149, R149.H1 ;  /* 0x00000095ff95723e */ /* 0x000fe200030004ff */
[--C-:B------:R-:W-:Y:S01]  /*6fc0*/  HADD2.F32 R98, -RZ, R7.reuse.H0_H0 ;  /* 0x20000007ff627230 */ /* 0x100fe20000004100 */
[----:B------:R-:W-:Y:S01]  /*6fd0*/  F2FP.F16.E5M2.UNPACK_B R150, R150.H1 ;  /* 0x00000096ff96723e */ /* 0x000fe200030004ff */
[----:B------:R-:W-:Y:S01]  /*6fe0*/  HADD2.F32 R101, -RZ, R7.H1_H1 ;  /* 0x30000007ff657230 */ /* 0x000fe20000004100 */
[----:B------:R-:W-:Y:S01]  /*6ff0*/  F2FP.F16.E5M2.UNPACK_B R151, R151.H1 ;  /* 0x00000097ff97723e */ /* 0x000fe200030004ff */
[--C-:B------:R-:W-:Y:S01]  /*7000*/  HADD2.F32 R102, -RZ, R6.reuse.H0_H0 ;  /* 0x20000006ff667230 */ /* 0x100fe20000004100 */
[----:B------:R-:W-:Y:S01]  /*7010*/  F2FP.F16.E5M2.UNPACK_B R138, R163 ;  /* 0x000000a3ff8a723e */ /* 0x000fe200020004ff */
[----:B------:R-:W-:Y:S01]  /*7020*/  HADD2.F32 R105, -RZ, R6.H1_H1 ;  /* 0x30000006ff697230 */ /* 0x000fe20000004100 */
[----:B------:R-:W-:Y:S01]  /*7030*/  R2UR UR5, R207 ;  /* 0x00000000cf0572ca */ /* 0x000fe200000e0000 */
        /* <DEDUP_REMOVED lines=8> */
[----:B------:R-:W1:Y:S01]  /*70c0*/  LDTM.x64 R4, tmem[UR4+0x40] ;  /* 0x00004004000479ee */ /* 0x000e620008340000 */
[--C-:B------:R-:W-:Y:S01]  /*70d0*/  HADD2.F32 R0, -RZ, R2.reuse.H0_H0 ;  /* 0x20000002ff007230 */ /* 0x100fe20000004100 */
[----:B------:R-:W-:Y:S01]  /*70e0*/  NOP ;  /* 0x0000000000007918 */ /* 0x000fe20000000000 */
[----:B------:R-:W-:Y:S01]  /*70f0*/  HADD2.F32 R2, -RZ, R2.H1_H1 ;  /* 0x30000002ff027230 */ /* 0x000fe20000004100 */
[----:B------:R-:W-:Y:S01]  /*7100*/  UIADD3 UR5, UPT, UPT, UR5, 0xc0, URZ ;  /* 0x000000c005057890 */ /* 0x000fe2000fffe0ff */
[--C-:B------:R-:W-:Y:S01]  /*7110*/  HADD2.F32 R86, -RZ, R149.reuse.H1_H1 ;  /* 0x30000095ff567230 */ /* 0x100fe20000004100 */
[----:B------:R-:W-:Y:S01]  /*7120*/  F2FP.F16.E5M2.UNPACK_B R132, R161 ;  /* 0x000000a1ff84723e */ /* 0x000fe200020004ff */
[--C-:B------:R-:W-:Y:S01]  /*7130*/  HADD2.F32 R114, -RZ, R116.reuse.H0_H0 ;  /* 0x20000074ff727230 */ /* 0x100fe20000004100 */
[----:B------:R-:W-:Y:S01]  /*7140*/  UPRMT UR5, UR37, 0x654, UR5 ;  /* 0x0000065425057896 */ /* 0x000fe20008000005 */
[----:B------:R-:W-:Y:S01]  /*7150*/  HADD2.F32 R117, -RZ, R116.H1_H1 ;  /* 0x30000074ff757230 */ /* 0x000fe20000004100 */
[----:B------:R-:W-:Y:S01]  /*7160*/  F2FP.F16.E5M2.UNPACK_B R136, R162 ;  /* 0x000000a2ff88723e */ /* 0x000fe200020004ff */
[--C-:B------:R-:W-:Y:S01]  /*7170*/  HADD2.F32 R118, -RZ, R120.reuse.H0_H0 ;  /* 0x20000078ff767230 */ /* 0x100fe20000004100 */
[----:B------:R-:W-:Y:S01]  /*7180*/  F2FP.F16.E5M2.UNPACK_B R152, R152.H1 ;  /* 0x00000098ff98723e */ /* 0x000fe200030004ff */
[----:B------:R-:W-:Y:S01]  /*7190*/  HADD2.F32 R121, -RZ, R120.H1_H1 ;  /* 0x30000078ff797230 */ /* 0x000fe20000004100 */
[----:B------:R-:W-:Y:S01]  /*71a0*/  F2FP.F16.E5M2.UNPACK_B R153, R153.H1 ;  /* 0x00000099ff99723e */ /* 0x000fe200030004ff */
[--C-:B------:R-:W-:Y:S01]  /*71b0*/  HADD2.F32 R122, -RZ, R124.reuse.H0_H0 ;  /* 0x2000007cff7a7230 */ /* 0x100fe20000004100 */
[----:B------:R-:W-:Y:S01]  /*71c0*/  F2FP.F16.E5M2.UNPACK_B R154, R154.H1 ;  /* 0x0000009aff9a723e */ /* 0x000fe200030004ff */
[----:B-1----:R-:W-:Y:S01]  /*71d0*/  SYNCS.ARRIVE.TRANS64.RED.A1T0 RZ, [UR5], RZ ;  /* 0x000000ffffff79a7 */ /* 0x002fe20008100405 */
[----:B------:R-:W-:Y:S01]  /*71e0*/  HADD2.F32 R125, -RZ, R124.H1_H1 ;  /* 0x3000007cff7d7230 */ /* 0x000fe20000004100 */
[----:B------:R-:W-:Y:S01]  /*71f0*/  F2FP.F16.E5M2.UNPACK_B R155, R155.H1 ;  /* 0x0000009bff9b723e */ /* 0x000fe200030004ff */
[--C-:B------:R-:W-:Y:S01]  /*7200*/  HADD2.F32 R126, -RZ, R128.reuse.H0_H0 ;  /* 0x20000080ff7e7230 */ /* 0x100fe20000004100 */
[----:B------:R-:W-:Y:S01]  /*7210*/  F2FP.F16.E5M2.UNPACK_B R156, R156.H1 ;  /* 0x0000009cff9c723e */ /* 0x000fe200030004ff */
[----:B------:R-:W-:Y:S01]  /*7220*/  HADD2.F32 R129, -RZ, R128.H1_H1 ;  /* 0x30000080ff817230 */ /* 0x000fe20000004100 */
[----:B------:R-:W-:Y:S01]  /*7230*/  F2FP.F16.E5M2.UNPACK_B R157, R157.H1 ;  /* 0x0000009dff9d723e */ /* 0x000fe200030004ff */
[C---:B------:R-:W-:Y:S01]  /*7240*/  FMUL R4, R78.reuse, R4 ;  /* 0x000000044e047220 */ /* 0x040fe20000400000 */
[C---:B------:R-:W-:Y:S01]  /*7250*/  FMUL R5, R78.reuse, R5 ;  /* 0x000000054e057220 */ /* 0x040fe20000400000 */
[----:B------:R-:W-:Y:S02]  /*7260*/  HADD2.F32 R3, -RZ, R148.H0_H0 ;  /* 0x20000094ff037230 */ /* 0x000fe40000004100 */
        /* <DEDUP_REMOVED lines=9> */
[C---:B------:R-:W-:Y:S01]  /*7300*/  FMUL R2, R78.reuse, R21 ;  /* 0x000000154e027220 */ /* 0x040fe20000400000 */
[C---:B------:R-:W-:Y:S01]  /*7310*/  FMUL R21, R78.reuse, R28 ;  /* 0x0000001c4e157220 */ /* 0x040fe20000400000 */
[----:B------:R-:W-:Y:S02]  /*7320*/  HADD2.F32 R130, -RZ, R132.H0_H0 ;  /* 0x20000084ff827230 */ /* 0x000fe40000004100 */
[C---:B------:R-:W-:Y:S01]  /*7330*/  FMUL R6, R78.reuse, R6 ;  /* 0x000000064e067220 */ /* 0x040fe20000400000 */
[----:B------:R-:W-:Y:S02]  /*7340*/  HADD2.F32 R82, -RZ, R148.H1_H1 ;  /* 0x30000094ff527230 */ /* 0x000fe40000004100 */
[C---:B------:R-:W-:Y:S01]  /*7350*/  FMUL R7, R78.reuse, R7 ;  /* 0x000000074e077220 */ /* 0x040fe20000400000 */
[----:B------:R-:W-:Y:S02]  /*7360*/  HADD2.F32 R85, -RZ, R149.H0_H0 ;  /* 0x20000095ff557230 */ /* 0x000fe40000004100 */
[C---:B------:R-:W-:Y:S01]  /*7370*/  FFMA R6, R81.reuse, R3, R6 ;  /* 0x0000000351067223 */ /* 0x040fe20000000006 */
[----:B------:R-:W-:Y:S02]  /*7380*/  HADD2.F32 R133, -RZ, R132.H1_H1 ;  /* 0x30000084ff857230 */ /* 0x000fe40000004100 */
[C---:B------:R-:W-:Y:S01]  /*7390*/  FFMA R7, R81.reuse, R82, R7 ;  /* 0x0000005251077223 */ /* 0x040fe20000000007 */
[C---:B------:R-:W-:Y:S01]  /*73a0*/  FFMA R8, R81.reuse, R83, R8 ;  /* 0x0000005351087223 */ /* 0x040fe20000000008 */
[C---:B------:R-:W-:Y:S01]  /*73b0*/  FFMA R9, R81.reuse, R84, R9 ;  /* 0x0000005451097223 */ /* 0x040fe20000000009 */
[--C-:B------:R-:W-:Y:S02]  /*73c0*/  HADD2.F32 R82, -RZ, R138.reuse.H0_H0 ;  /* 0x2000008aff527230 */ /* 0x100fe40000004100 */
[C---:B------:R-:W-:Y:S01]  /*73d0*/  FMUL R10, R78.reuse, R10 ;  /* 0x0000000a4e0a7220 */ /* 0x040fe20000400000 */
[----:B------:R-:W-:Y:S02]  /*73e0*/  HADD2.F32 R83, -RZ, R138.H1_H1 ;  /* 0x3000008aff537230 */ /* 0x000fe40000004100 */
[C---:B------:R-:W-:Y:S01]  /*73f0*/  FMUL R11, R78.reuse, R11 ;  /* 0x0000000b4e0b7220 */ /* 0x040fe20000400000 */
[----:B------:R-:W-:Y:S02]  /*7400*/  HADD2.F32 R89, -RZ, R150.H0_H0 ;  /* 0x20000096ff597230 */ /* 0x000fe40000004100 */
[C---:B------:R-:W-:Y:S01]  /*7410*/  FFMA R10, R81.reuse, R85, R10 ;  /* 0x00000055510a7223 */ /* 0x040fe2000000000a */
[--C-:B------:R-:W-:Y:S02]  /*7420*/  HADD2.F32 R134, -RZ, R136.reuse.H0_H0 ;  /* 0x20000088ff867230 */ /* 0x100fe40000004100 */
[C---:B------:R-:W-:Y:S01]  /*7430*/  FFMA R11, R81.reuse, R86, R11 ;  /* 0x00000056510b7223 */ /* 0x040fe2000000000b */
[C---:B------:R-:W-:Y:S01]  /*7440*/  FFMA R12, R81.reuse, R87, R12 ;  /* 0x00000057510c7223 */ /* 0x040fe2000000000c */
[----:B------:R-:W-:Y:S01]  /*7450*/  FFMA R13, R81, R88, R13 ;  /* 0x00000058510d7223 */ /* 0x000fe2000000000d */
[----:B------:R-:W-:Y:S01]  /*7460*/  F2FP.SATFINITE.E5M2.F32.PACK_AB_MERGE_C R86, R7, R6, RZ ;  /* 0x000000060756723e */ /* 0x000fe200048060ff */
[C---:B------:R-:W-:Y:S01]  /*7470*/  FMUL R7, R78.reuse, R24 ;  /* 0x000000184e077220 */ /* 0x040fe20000400000 */
[----:B------:R-:W-:Y:S01]  /*7480*/  F2FP.SATFINITE.E5M2.F32.PACK_AB_MERGE_C R138, R11, R10, RZ ;  /* 0x0000000a0b8a723e */ /* 0x000fe200048060ff */
[C---:B------:R-:W-:Y:S01]  /*7490*/  FMUL R10, R78.reuse, R25 ;  /* 0x000000194e0a7220 */ /* 0x040fe20000400000 */
[C---:B------:R-:W-:Y:S01]  /*74a0*/  FMUL R25, R78.reuse, R32 ;  /* 0x000000204e197220 */ /* 0x040fe20000400000 */
[----:B------:R-:W-:Y:S02]  /*74b0*/  HADD2.F32 R137, -RZ, R136.H1_H1 ;  /* 0x30000088ff897230 */ /* 0x000fe40000004100 */
[C---:B------:R-:W-:Y:S01]  /*74c0*/  FMUL R14, R78.reuse, R14 ;  /* 0x0000000e4e0e7220 */ /* 0x040fe20000400000 */
[----:B------:R-:W-:Y:S02]  /*74d0*/  HADD2.F32 R90, -RZ, R150.H1_H1 ;  /* 0x30000096ff5a7230 */ /* 0x000fe40000004100 */
[C---:B------:R-:W-:Y:S01]  /*74e0*/  FMUL R15, R78.reuse, R15 ;  /* 0x0000000f4e0f7220 */ /* 0x040fe20000400000 */
[--C-:B------:R-:W-:Y:S02]  /*74f0*/  HADD2.F32 R93, -RZ, R151.reuse.H0_H0 ;  /* 0x20000097ff5d7230 */ /* 0x100fe40000004100 */
[C---:B------:R-:W-:Y:S01]  /*7500*/  FFMA R14, R81.reuse, R89, R14 ;  /* 0x00000059510e7223 */ /* 0x040fe2000000000e */
[----:B------:R-:W-:Y:S02]  /*7510*/  HADD2.F32 R94, -RZ, R151.H1_H1 ;  /* 0x30000097ff5e7230 */ /* 0x000fe40000004100 */
[C---:B------:R-:W-:Y:S01]  /*7520*/  FFMA R15, R81.reuse, R90, R15 ;  /* 0x0000005a510f7223 */ /* 0x040fe2000000000f */
[C---:B------:R-:W-:Y:S01]  /*7530*/  FFMA R16, R81.reuse, R91, R16 ;  /* 0x0000005b51107223 */ /* 0x040fe20000000010 */
[----:B------:R-:W-:Y:S01]  /*7540*/  FFMA R17, R81, R92, R17 ;  /* 0x0000005c51117223 */ /* 0x000fe20000000011 */
[C---:B------:R-:W-:Y:S01]  /*7550*/  FMUL R18, R78.reuse, R18 ;  /* 0x000000124e127220 */ /* 0x040fe20000400000 */
[C---:B------:R-:W-:Y:S01]  /*7560*/  FMUL R19, R78.reuse, R19 ;  /* 0x000000134e137220 */ /* 0x040fe20000400000 */
[--C-:B------:R-:W-:Y:S01]  /*7570*/  HADD2.F32 R96, -RZ, R152.reuse.H0_H0 ;  /* 0x20000098ff607230 */ /* 0x100fe20000004100 */
[----:B------:R-:W-:Y:S01]  /*7580*/  F2FP.SATFINITE.E5M2.F32.PACK_AB_MERGE_C R14, R15, R14, RZ ;  /* 0x0000000e0f0e723e */ /* 0x000fe200048060ff */
[C---:B------:R-:W-:Y:S01]  /*7590*/  FFMA R18, R81.reuse, R93, R18 ;  /* 0x0000005d51127223 */ /* 0x040fe20000000012 */
[C---:B------:R-:W-:Y:S01]  /*75a0*/  FFMA R19, R81.reuse, R94, R19 ;  /* 0x0000005e51137223 */ /* 0x040fe20000000013 */
[C---:B------:R-:W-:Y:S01]  /*75b0*/  FFMA R0, R81.reuse, R95, R0 ;  /* 0x0000005f51007223 */ /* 0x040fe20000000000 */
[----:B------:R-:W-:Y:S01]  /*75c0*/  FFMA R2, R81, R97, R2 ;  /* 0x0000006151027223 */ /* 0x000fe20000000002 */
[----:B------:R-:W-:Y:S02]  /*75d0*/  HADD2.F32 R99, -RZ, R152.H1_H1 ;  /* 0x30000098ff637230 */ /* 0x000fe40000004100 */
[C---:B------:R-:W-:Y:S01]  /*75e0*/  FMUL R3, R78.reuse, R22 ;  /* 0x000000164e037220 */ /* 0x040fe20000400000 */
[----:B------:R-:W-:Y:S01]  /*75f0*/  F2FP.SATFINITE.E5M2.F32.PACK_AB_MERGE_C R18, R19, R18, RZ ;  /* 0x000000121312723e */ /* 0x000fe200048060ff */
[C---:B------:R-:W-:Y:S01]  /*7600*/  FMUL R22, R78.reuse, R29 ;  /* 0x0000001d4e167220 */ /* 0x040fe20000400000 */
[C---:B------:R-:W-:Y:S01]  /*7610*/  FMUL R29, R78.reuse, R36 ;  /* 0x000000244e1d7220 */ /* 0x040fe20000400000 */
[C---:B------:R-:W-:Y:S01]  /*7620*/  FFMA R3, R81.reuse, R96, R3 ;  /* 0x0000006051037223 */ /* 0x040fe20000000003 */
[C---:B------:R-:W-:Y:S01]  /*7630*/  FMUL R6, R78.reuse, R23 ;  /* 0x000000174e067220 */ /* 0x040fe20000400000 */
[--C-:B------:R-:W-:Y:S02]  /*7640*/  HADD2.F32 R100, -RZ, R153.reuse.H0_H0 ;  /* 0x20000099ff647230 */ /* 0x100fe40000004100 */
[C---:B------:R-:W-:Y:S01]  /*7650*/  FMUL R11, R78.reuse, R26 ;  /* 0x0000001a4e0b7220 */ /* 0x040fe20000400000 */
[----:B------:R-:W-:Y:S02]  /*7660*/  HADD2.F32 R103, -RZ, R153.H1_H1 ;  /* 0x30000099ff677230 */ /* 0x000fe40000004100 */
[C---:B------:R-:W-:Y:S01]  /*7670*/  FFMA R6, R81.reuse, R99, R6 ;  /* 0x0000006351067223 */ /* 0x040fe20000000006 */
[C---:B------:R-:W-:Y:S01]  /*7680*/  FFMA R7, R81.reuse, R98, R7 ;  /* 0x0000006251077223 */ /* 0x040fe20000000007 */
[C---:B------:R-:W-:Y:S01]  /*7690*/  FFMA R10, R81.reuse, R101, R10 ;  /* 0x00000065510a7223 */ /* 0x040fe2000000000a */
[C---:B------:R-:W-:Y:S01]  /*76a0*/  FFMA R11, R81.reuse, R100, R11 ;  /* 0x00000064510b7223 */ /* 0x040fe2000000000b */
[----:B------:R-:W-:Y:S01]  /*76b0*/  FMUL R26, R78, R33 ;  /* 0x000000214e1a7220 */ /* 0x000fe20000400000 */
[----:B------:R-:W-:Y:S01]  /*76c0*/  F2FP.SATFINITE.E5M2.F32.PACK_AB_MERGE_C R3, R6, R3, RZ ;  /* 0x000000030603723e */ /* 0x000fe200048060ff */
[C---:B------:R-:W-:Y:S01]  /*76d0*/  FMUL R33, R78.reuse, R40 ;  /* 0x000000284e217220 */ /* 0x040fe20000400000 */
        /* <DEDUP_REMOVED lines=8> */
[C---:B------:R-:W-:Y:S01]  /*7760*/  FMUL R30, R78.reuse, R37 ;  /* 0x000000254e1e7220 */ /* 0x040fe20000400000 */
[C---:B------:R-:W-:Y:S01]  /*7770*/  FMUL R37, R78.reuse, R44 ;  /* 0x0000002c4e257220 */ /* 0x040fe20000400000 */
[C---:B------:R-:W-:Y:S01]  /*7780*/  FMUL R24, R78.reuse, R31 ;  /* 0x0000001f4e187220 */ /* 0x040fe20000400000 */
[----:B------:R-:W-:Y:S01]  /*7790*/  F2FP.F16.E5M2.UNPACK_B R158, R158.H1 ;  /* 0x0000009eff9e723e */ /* 0x000fe200030004ff */
[--C-:B------:R-:W-:Y:S02]  /*77a0*/  HADD2.F32 R108, -RZ, R155.reuse.H0_H0 ;  /* 0x2000009bff6c7230 */ /* 0x100fe40000004100 */
[----:B------:R-:W-:Y:S01]  /*77b0*/  FMUL R27, R78, R34 ;  /* 0x000000224e1b7220 */ /* 0x000fe20000400000 */
[----:B------:R-:W-:Y:S02]  /*77c0*/  HADD2.F32 R111, -RZ, R155.H1_H1 ;  /* 0x3000009bff6f7230 */ /* 0x000fe40000004100 */
[C---:B------:R-:W-:Y:S01]  /*77d0*/  FFMA R24, R81.reuse, R107, R24 ;  /* 0x0000006b51187223 */ /* 0x040fe20000000018 */
[----:B------:R-:W-:Y:S01]  /*77e0*/  F2FP.F16.E5M2.UNPACK_B R159, R159.H1 ;  /* 0x0000009fff9f723e */ /* 0x000fe200030004ff */
[C---:B------:R-:W-:Y:S01]  /*77f0*/  FFMA R25, R81.reuse, R106, R25 ;  /* 0x0000006a51197223 */ /* 0x040fe20000000019 */
[C---:B------:R-:W-:Y:S01]  /*7800*/  FFMA R26, R81.reuse, R109, R26 ;  /* 0x0000006d511a7223 */ /* 0x040fe2000000001a */
[----:B------:R-:W-:Y:S01]  /*7810*/  F2FP.F16.E5M2.UNPACK_B R160, R160.H1 ;  /* 0x000000a0ffa0723e */ /* 0x000fe200030004ff */
[C---:B------:R-:W-:Y:S01]  /*7820*/  FFMA R27, R81.reuse, R108, R27 ;  /* 0x0000006c511b7223 */ /* 0x040fe2000000001b */
[----:B------:R-:W-:Y:S01]  /*7830*/  F2FP.SATFINITE.E5M2.F32.PACK_AB_MERGE_C R6, R24, R23, RZ ;  /* 0x000000171806723e */ /* 0x000fe200048060ff */
[C---:B------:R-:W-:Y:S01]  /*7840*/  FMUL R34, R78.reuse, R41 ;  /* 0x000000294e227220 */ /* 0x040fe20000400000 */
[C---:B------:R-:W-:Y:S01]  /*7850*/  FMUL R41, R78.reuse, R48 ;  /* 0x000000304e297220 */ /* 0x040fe20000400000 */
[----:B------:R-:W-:Y:S01]  /*7860*/  FMUL R28, R78, R35 ;  /* 0x000000234e1c7220 */ /* 0x000fe20000400000 */
[----:B------:R-:W-:Y:S01]  /*7870*/  F2FP.F16.E5M2.UNPACK_B R161, R161.H1 ;  /* 0x000000a1ffa1723e */ /* 0x000fe200030004ff */
[--C-:B------:R-:W-:Y:S01]  /*7880*/  HADD2.F32 R112, -RZ, R156.reuse.H0_H0 ;  /* 0x2000009cff707230 */ /* 0x100fe20000004100 */
[----:B------:R-:W-:Y:S01]  /*7890*/  F2FP.SATFINITE.E5M2.F32.PACK_AB_MERGE_C R6, R22, R21, R6 ;  /* 0x000000151606723e */ /* 0x000fe20004806006 */
[C---:B------:R-:W-:Y:S01]  /*78a0*/  FFMA R28, R81.reuse, R111, R28 ;  /* 0x0000006f511c7223 */ /* 0x040fe2000000001c */
[C---:B------:R-:W-:Y:S01]  /*78b0*/  FFMA R29, R81.reuse, R110, R29 ;  /* 0x0000006e511d7223 */ /* 0x040fe2000000001d */
[C---:B------:R-:W-:Y:S01]  /*78c0*/  FFMA R30, R81.reuse, R113, R30 ;  /* 0x00000071511e7223 */ /* 0x040fe2000000001e */
[----:B------:R-:W-:Y:S02]  /*78d0*/  HADD2.F32 R115, -RZ, R156.H1_H1 ;  /* 0x3000009cff737230 */ /* 0x000fe40000004100 */
[C---:B------:R-:W-:Y:S01]  /*78e0*/  FMUL R31, R78.reuse, R38 ;  /* 0x000000264e1f7220 */ /* 0x040fe20000400000 */
[----:B------:R-:W-:Y:S01]  /*78f0*/  F2FP.F16.E5M2.UNPACK_B R162, R162.H1 ;  /* 0x000000a2ffa2723e */ /* 0x000fe200030004ff */
[C---:B------:R-:W-:Y:S01]  /*7900*/  FMUL R38, R78.reuse, R45 ;  /* 0x0000002d4e267220 */ /* 0x040fe20000400000 */
[C---:B------:R-:W-:Y:S01]  /*7910*/  FMUL R45, R78.reuse, R52 ;  /* 0x000000344e2d7220 */ /* 0x040fe20000400000 */
[----:B------:R-:W-:Y:S01]  /*7920*/  F2FP.F16.E5M2.UNPACK_B R163, R163.H1 ;  /* 0x000000a3ffa3723e */ /* 0x000fe200030004ff */
[----:B------:R-:W-:Y:S01]  /*7930*/  FFMA R31, R81, R112, R31 ;  /* 0x00000070511f7223 */ /* 0x000fe2000000001f */
[----:B------:R-:W-:Y:S01]  /*7940*/  FMUL R52, R78, R59 ;  /* 0x0000003b4e347220 */ /* 0x000fe20000400000 */
[----:B------:R-:W-:Y:S01]  /*7950*/  IADD3 R76, PT, PT, R76, 0x1, RZ ;  /* 0x000000014c4c7810 */ /* 0x000fe20007ffe0ff */
[C---:B------:R-:W-:Y:S01]  /*7960*/  FMUL R59, R78.reuse, R66 ;  /* 0x000000424e3b7220 */ /* 0x040fe20000400000 */
[----:B------:R-:W-:Y:S01]  /*7970*/  F2FP.SATFINITE.E5M2.F32.PACK_AB_MERGE_C R66, R13, R12, R14 ;  /* 0x0000000c0d42723e */ /* 0x000fe2000480600e */
[C---:B------:R-:W-:Y:S01]  /*7980*/  FMUL R32, R78.reuse, R39 ;  /* 0x000000274e207220 */ /* 0x040fe20000400000 */
[--C-:B------:R-:W-:Y:S02]  /*7990*/  HADD2.F32 R116, -RZ, R157.reuse.H0_H0 ;  /* 0x2000009dff747230 */ /* 0x100fe40000004100 */
[C---:B------:R-:W-:Y:S01]  /*79a0*/  FMUL R35, R78.reuse, R42 ;  /* 0x0000002a4e237220 */ /* 0x040fe20000400000 */
[----:B------:R-:W-:Y:S02]  /*79b0*/  HADD2.F32 R119, -RZ, R157.H1_H1 ;  /* 0x3000009dff777230 */ /* 0x000fe40000004100 */
[C---:B------:R-:W-:Y:S01]  /*79c0*/  FFMA R32, R81.reuse, R115, R32 ;  /* 0x0000007351207223 */ /* 0x040fe20000000020 */
[----:B------:R-:W-:Y:S01]  /*79d0*/  FMUL R36, R78, R43 ;  /* 0x0000002b4e247220 */ /* 0x000fe20000400000 */
[C---:B------:R-:W-:Y:S01]  /*79e0*/  FFMA R33, R81.reuse, R114, R33 ;  /* 0x0000007251217223 */ /* 0x040fe20000000021 */
[C---:B------:R-:W-:Y:S01]  /*79f0*/  FFMA R34, R81.reuse, R117, R34 ;  /* 0x0000007551227223 */ /* 0x040fe20000000022 */
[--C-:B------:R-:W-:Y:S01]  /*7a00*/  HADD2.F32 R120, -RZ, R158.reuse.H0_H0 ;  /* 0x2000009eff787230 */ /* 0x100fe20000004100 */
[----:B------:R-:W-:Y:S01]  /*7a10*/  F2FP.SATFINITE.E5M2.F32.PACK_AB_MERGE_C R32, R32, R31, RZ ;  /* 0x0000001f2020723e */ /* 0x000fe200048060ff */
[C---:B------:R-:W-:Y:S01]  /*7a20*/  FFMA R35, R81.reuse, R116, R35 ;  /* 0x0000007451237223 */ /* 0x040fe20000000023 */
[----:B------:R-:W-:Y:S02]  /*7a30*/  HADD2.F32 R123, -RZ, R158.H1_H1 ;  /* 0x3000009eff7b7230 */ /* 0x000fe40000004100 */
[----:B------:R-:W-:Y:S01]  /*7a40*/  FMUL R39, R78, R46 ;  /* 0x0000002e4e277220 */ /* 0x000fe20000400000 */
[----:B------:R-:W-:Y:S01]  /*7a50*/  F2FP.SATFINITE.E5M2.F32.PACK_AB_MERGE_C R32, R30, R29, R32 ;  /* 0x0000001d1e20723e */ /* 0x000fe20004806020 */
[C---:B------:R-:W-:Y:S01]  /*7a60*/  FFMA R36, R81.reuse, R119, R36 ;  /* 0x0000007751247223 */ /* 0x040fe20000000024 */
[C---:B------:R-:W-:Y:S01]  /*7a70*/  FMUL R40, R78.reuse, R47 ;  /* 0x0000002f4e287220 */ /* 0x040fe20000400000 */
[C---:B------:R-:W-:Y:S01]  /*7a80*/  FFMA R37, R81.reuse, R118, R37 ;  /* 0x0000007651257223 */ /* 0x040fe20000000025 */
[C---:B------:R-:W-:Y:S01]  /*7a90*/  FFMA R38, R81.reuse, R121, R38 ;  /* 0x0000007951267223 */ /* 0x040fe20000000026 */
[C---:B------:R-:W-:Y:S01]  /*7aa0*/  FMUL R42, R78.reuse, R49 ;  /* 0x000000314e2a7220 */ /* 0x040fe20000400000 */
[--C-:B------:R-:W-:Y:S02]  /*7ab0*/  HADD2.F32 R124, -RZ, R159.reuse.H0_H0 ;  /* 0x2000009fff7c7230 */ /* 0x100fe40000004100 */
[C---:B------:R-:W-:Y:S01]  /*7ac0*/  FFMA R39, R81.reuse, R120, R39 ;  /* 0x0000007851277223 */ /* 0x040fe20000000027 */
[----:B------:R-:W-:Y:S02]  /*7ad0*/  HADD2.F32 R127, -RZ, R159.H1_H1 ;  /* 0x3000009fff7f7230 */ /* 0x000fe40000004100 */
[C---:B------:R-:W-:Y:S01]  /*7ae0*/  FMUL R43, R78.reuse, R50 ;  /* 0x000000324e2b7220 */ /* 0x040fe20000400000 */
[C---:B------:R-:W-:Y:S01]  /*7af0*/  FFMA R40, R81.reuse, R123, R40 ;  /* 0x0000007b51287223 */ /* 0x040fe20000000028 */
[C---:B------:R-:W-:Y:S01]  /*7b00*/  FMUL R44, R78.reuse, R51 ;  /* 0x000000334e2c7220 */ /* 0x040fe20000400000 */
[C---:B------:R-:W-:Y:S01]  /*7b10*/  FFMA R41, R81.reuse, R122, R41 ;  /* 0x0000007a51297223 */ /* 0x040fe20000000029 */
[C---:B------:R-:W-:Y:S01]  /*7b20*/  FMUL R50, R78.reuse, R57 ;  /* 0x000000394e327220 */ /* 0x040fe20000400000 */
[C---:B------:R-:W-:Y:S01]  /*7b30*/  FMUL R57, R78.reuse, R64 ;  /* 0x000000404e397220 */ /* 0x040fe20000400000 */
[----:B------:R-:W-:Y:S01]  /*7b40*/  FFMA R42, R81, R125, R42 ;  /* 0x0000007d512a7223 */ /* 0x000fe2000000002a */
[C---:B------:R-:W-:Y:S01]  /*7b50*/  FMUL R46, R78.reuse, R53 ;  /* 0x000000354e2e7220 */ /* 0x040fe20000400000 */
[--C-:B------:R-:W-:Y:S01]  /*7b60*/  HADD2.F32 R128, -RZ, R160.reuse.H0_H0 ;  /* 0x200000a0ff807230 */ /* 0x100fe20000004100 */
[----:B------:R-:W-:Y:S01]  /*7b70*/  F2FP.SATFINITE.E5M2.F32.PACK_AB_MERGE_C R64, R5, R4, R86 ;  /* 0x000000040540723e */ /* 0x000fe20004806056 */
[C---:B------:R-:W-:Y:S01]  /*7b80*/  FMUL R51, R78.reuse, R58 ;  /* 0x0000003a4e337220 */ /* 0x040fe20000400000 */
[C---:B------:R-:W-:Y:S01]  /*7b90*/  FMUL R53, R78.reuse, R60 ;  /* 0x0000003c4e357220 */ /* 0x040fe20000400000 */
[C---:B------:R-:W-:Y:S01]  /*7ba0*/  FFMA R43, R81.reuse, R124, R43 ;  /* 0x0000007c512b7223 */ /* 0x040fe2000000002b */
[----:B------:R-:W-:Y:S02]  /*7bb0*/  HADD2.F32 R131, -RZ, R160.H1_H1 ;  /* 0x300000a0ff837230 */ /* 0x000fe40000004100 */
[C---:B------:R-:W-:Y:S01]  /*7bc0*/  FMUL R47, R78.reuse, R54 ;  /* 0x000000364e2f7220 */ /* 0x040fe20000400000 */
[C---:B------:R-:W-:Y:S01]  /*7bd0*/  FMUL R58, R78.reuse, R65 ;  /* 0x000000414e3a7220 */ /* 0x040fe20000400000 */
[----:B------:R-:W-:Y:S01]  /*7be0*/  FMUL R60, R78, R67 ;  /* 0x000000434e3c7220 */ /* 0x000fe20000400000 */
[----:B------:R-:W-:Y:S01]  /*7bf0*/  F2FP.SATFINITE.E5M2.F32.PACK_AB_MERGE_C R5, R20, R11, RZ ;  /* 0x0000000b1405723e */ /* 0x000fe200048060ff */
[----:B------:R-:W-:Y:S01]  /*7c00*/  FFMA R44, R81, R127, R44 ;  /* 0x0000007f512c7223 */ /* 0x000fe2000000002c */
[C---:B------:R-:W-:Y:S01]  /*7c10*/  FMUL R48, R78.reuse, R55 ;  /* 0x000000374e307220 */ /* 0x040fe20000400000 */
[----:B------:R-:W-:Y:S01]  /*7c20*/  F2FP.SATFINITE.E5M2.F32.PACK_AB_MERGE_C R65, R9, R8, R138 ;  /* 0x000000080941723e */ /* 0x000fe2000480608a */
[----:B------:R-:W-:Y:S01]  /*7c30*/  FFMA R45, R81, R126, R45 ;  /* 0x0000007e512d7223 */ /* 0x000fe2000000002d */
[----:B------:R-:W-:Y:S01]  /*7c40*/  F2FP.SATFINITE.E5M2.F32.PACK_AB_MERGE_C R67, R17, R16, R18 ;  /* 0x000000101143723e */ /* 0x000fe20004806012 */
[----:B------:R-:W-:Y:S01]  /*7c50*/  FMUL R49, R78, R56 ;  /* 0x000000384e317220 */ /* 0x000fe20000400000 */
[C---:B------:R-:W-:Y:S01]  /*7c60*/  FFMA R46, R81.reuse, R129, R46 ;  /* 0x00000081512e7223 */ /* 0x040fe2000000002e */
[--C-:B------:R-:W-:Y:S02]  /*7c70*/  HADD2.F32 R132, -RZ, R161.reuse.H0_H0 ;  /* 0x200000a1ff847230 */ /* 0x100fe40000004100 */
[C---:B------:R-:W-:Y:S01]  /*7c80*/  FFMA R47, R81.reuse, R128, R47 ;  /* 0x00000080512f7223 */ /* 0x040fe2000000002f */
[----:B------:R1:W-:Y:S01]  /*7c90*/  STS.128 [R172+UR49+0x6200], R64 ;  /* 0x00620040ac007988 */ /* 0x0003e20008000c31 */
[----:B------:R-:W-:Y:S01]  /*7ca0*/  HADD2.F32 R135, -RZ, R161.H1_H1 ;  /* 0x300000a1ff877230 */ /* 0x000fe20000004100 */
[----:B------:R-:W-:Y:S01]  /*7cb0*/  F2FP.SATFINITE.E5M2.F32.PACK_AB_MERGE_C R5, R10, R7, R5 ;  /* 0x000000070a05723e */ /* 0x000fe20004806005 */
[C---:B------:R-:W-:Y:S01]  /*7cc0*/  FFMA R48, R81.reuse, R131, R48 ;  /* 0x0000008351307223 */ /* 0x040fe20000000030 */
[----:B------:R-:W-:Y:S01]  /*7cd0*/  F2FP.SATFINITE.E5M2.F32.PACK_AB_MERGE_C R7, R28, R27, RZ ;  /* 0x0000001b1c07723e */ /* 0x000fe200048060ff */
        /* <DEDUP_REMOVED lines=8> */
[----:B------:R-:W-:Y:S01]  /*7d60*/  FMUL R56, R78, R63 ;  /* 0x0000003f4e387220 */ /* 0x000fe20000400000 */
[----:B------:R-:W-:Y:S01]  /*7d70*/  F2FP.SATFINITE.E5M2.F32.PACK_AB_MERGE_C R4, R2, R0, R3 ;  /* 0x000000000204723e */ /* 0x000fe20004806003 */
[C---:B------:R-:W-:Y:S01]  /*7d80*/  FFMA R53, R81.reuse, R134, R53 ;  /* 0x0000008651357223 */ /* 0x040fe20000000035 */
[----:B------:R-:W-:Y:S01]  /*7d90*/  F2FP.SATFINITE.E5M2.F32.PACK_AB_MERGE_C R7, R26, R25, R7 ;  /* 0x000000191a07723e */ /* 0x000fe20004806007 */
[C---:B------:R-:W-:Y:S01]  /*7da0*/  FFMA R54, R81.reuse, R137, R54 ;  /* 0x0000008951367223 */ /* 0x040fe20000000036 */
[--C-:B------:R-:W-:Y:S02]  /*7db0*/  HADD2.F32 R84, -RZ, R163.reuse.H0_H0 ;  /* 0x200000a3ff547230 */ /* 0x100fe40000004100 */
[C---:B------:R-:W-:Y:S01]  /*7dc0*/  FFMA R55, R81.reuse, R136, R55 ;  /* 0x0000008851377223 */ /* 0x040fe20000000037 */
[----:B------:R-:W-:Y:S01]  /*7dd0*/  HADD2.F32 R85, -RZ, R163.H1_H1 ;  /* 0x300000a3ff557230 */ /* 0x000fe20000004100 */
[----:B------:R1:W-:Y:S01]  /*7de0*/  STS.128 [R204+0x6010], R4 ;  /* 0x00601004cc007388 */ /* 0x0003e20000000c00 */
[----:B------:R-:W-:Y:S01]  /*7df0*/  F2FP.SATFINITE.E5M2.F32.PACK_AB_MERGE_C R35, R36, R35, RZ ;  /* 0x000000232423723e */ /* 0x000fe200048060ff */
[C---:B------:R-:W-:Y:S01]  /*7e00*/  FFMA R56, R81.reuse, R139, R56 ;  /* 0x0000008b51387223 */ /* 0x040fe20000000038 */
[----:B------:R-:W-:Y:S01]  /*7e10*/  F2FP.SATFINITE.E5M2.F32.PACK_AB_MERGE_C R39, R40, R39, RZ ;  /* 0x000000272827723e */ /* 0x000fe200048060ff */
[C---:B------:R-:W-:Y:S01]  /*7e20*/  FFMA R57, R81.reuse, R82, R57 ;  /* 0x0000005251397223 */ /* 0x040fe20000000039 */
[----:B------:R-:W-:Y:S01]  /*7e30*/  F2FP.SATFINITE.E5M2.F32.PACK_AB_MERGE_C R43, R44, R43, RZ ;  /* 0x0000002b2c2b723e */ /* 0x000fe200048060ff */
[C---:B------:R-:W-:Y:S01]  /*7e40*/  FFMA R58, R81.reuse, R83, R58 ;  /* 0x00000053513a7223 */ /* 0x040fe2000000003a */
[C---:B------:R-:W-:Y:S01]  /*7e50*/  FFMA R59, R81.reuse, R84, R59 ;  /* 0x00000054513b7223 */ /* 0x040fe2000000003b */
[----:B------:R-:W-:Y:S01]  /*7e60*/  F2FP.SATFINITE.E5M2.F32.PACK_AB_MERGE_C R33, R34, R33, R35 ;  /* 0x000000212221723e */ /* 0x000fe20004806023 */
        /* <DEDUP_REMOVED lines=11> */
[----:B------:R-:W-:Y:S05]  /*7f20*/  F2FP.SATFINITE.E5M2.F32.PACK_AB_MERGE_C R51, R58, R57, R59 ;  /* 0x000000393a33723e */ /* 0x000fea000480603b */
        /* <DEDUP_REMOVED lines=9> */
[----:B------:R-:W-:Y:S02]  /*7fc0*/  UIADD3 UR8, UP0, UPT, UR52, 0x680, URZ ;  /* 0x0000068034087890 */ /* 0x000fe4000ff1e0ff */
[----:B------:R-:W-:Y:S02]  /*7fd0*/  UIADD3 UR5, UPT, UPT, UR41, 0x40, URZ ;  /* 0x0000004029057890 */ /* 0x000fe4000fffe0ff */
[----:B------:R-:W-:Y:S02]  /*7fe0*/  UIADD3 UR4, UPT, UPT, UR49, 0x6200, URZ ;  /* 0x0000620031047890 */ /* 0x000fe4000fffe0ff */
[----:B------:R-:W-:Y:S01]  /*7ff0*/  UIADD3.X UR9, UPT, UPT, URZ, UR53, URZ, UP0, !UPT ;  /* 0x00000035ff097290 */ /* 0x000fe200087fe4ff */
[----:B------:R-:W-:Y:S01]  /*8000*/  UMOV UR6, UR42 ;  /* 0x0000002a00067c82 */ /* 0x000fe20008000000 */
[----:B------:R-:W-:Y:S07]  /*8010*/  UMOV UR7, UR36 ;  /* 0x0000002400077c82 */ /* 0x000fee0008000000 */
[----:B------:R2:W-:Y:S01]  /*8020*/  UTMASTG.3D [UR4], [UR8] ;  /* 0x00000004080073b5 */ /* 0x0005e20008010000 */
[----:B------:R0:W-:Y:S01]  /*8030*/  UTMACMDFLUSH ;  /* 0x00000000000079b7 */ /* 0x0001e20000000000 */
[----:B--2---:R-:W-:Y:S04]  /*8040*/  DEPBAR.LE SB0, 0x1 ;  /* 0x000080400000791a */ /* 0x004fe80000000000 */
.L_x_105:
[----:B------:R-:W-:Y:S05]  /*8050*/  BSYNC.RECONVERGENT B0 ;  /* 0x0000000000007941 */ /* 0x000fea0003800200 */
.L_x_104:
[----:B------:R-:W-:Y:S01]  /*8060*/  BAR.SYNC.DEFER_BLOCKING 0x1, 0x80 ;  /* 0x0042000000007b1d */ /* 0x000fe20000010000 */
[----:B------:R-:W-:Y:S01]  /*8070*/  ISETP.NE.AND P2, PT, R194, RZ, PT ;  /* 0x000000ffc200720c */ /* 0x000fe20003f45270 */
[----:B------:R-:W-:Y:S01]  /*8080*/  IMAD.IADD R20, R75, 0x1, R147 ;  /* 0x000000014b147824 */ /* 0x000fe200078e0293 */
[----:B------:R-:W-:Y:S01]  /*8090*/  ISETP.NE.AND P0, PT, R195, 0x2, PT ;  /* 0x00000002c300780c */ /* 0x000fe20003f05270 */
[----:B------:R-:W-:Y:S01]  /*80a0*/  IMAD.IADD R21, R77, 0x1, R170 ;  /* 0x000000014d157824 */ /* 0x000fe200078e02aa */
[----:B------:R-:W-:Y:S02]  /*80b0*/  ISETP.NE.AND P1, PT, R76, 0x4, PT ;  /* 0x000000044c00780c */ /* 0x000fe40003f25270 */
[----:B------:R-:W-:Y:S02]  /*80c0*/  SEL R3, RZ, 0x1, P0 ;  /* 0x00000001ff037807 */ /* 0x000fe40000000000 */
[----:B------:R-:W-:Y:S02]  /*80d0*/  SEL R0, RZ, 0x1, P1 ;  /* 0x00000001ff007807 */ /* 0x000fe40000800000 */
[----:B------:R-:W-:Y:S02]  /*80e0*/  LOP3.LUT R182, R182, R3, RZ, 0x3c, !PT ;  /* 0x00000003b6b67212 */ /* 0x000fe400078e3cff */
[----:B------:R-:W-:Y:S02]  /*80f0*/  LOP3.LUT R183, R183, R0, RZ, 0x3c, !PT ;  /* 0x00000000b7b77212 */ /* 0x000fe400078e3cff */
[----:B------:R-:W-:Y:S02]  /*8100*/  @P2 R2UR UR36, R179 ;  /* 0x00000000b32422ca */ /* 0x000fe400000e0000 */
[----:B------:R-:W-:Y:S02]  /*8110*/  SEL R195, R195, RZ, P0 ;  /* 0x000000ffc3c37207 */ /* 0x000fe40000000000 */
[----:B------:R-:W-:Y:S01]  /*8120*/  SEL R76, R76, RZ, P1 ;  /* 0x000000ff4c4c7207 */ /* 0x000fe20000800000 */
[----:B------:R-:W-:Y:S10]  /*8130*/  @P2 BRA `(.L_x_106) ;  /* 0xffffffc400bc2947 */ /* 0x000ff4000383ffff */
[----:B------:R-:W-:Y:S05]  /*8140*/  EXIT ;  /* 0x000000000000794d */ /* 0x000fea0003800000 */
.L_x_19:
[----:B--2---:R2:W1:Y:S02]  /*8150*/  SYNCS.PHASECHK.TRANS64.TRYWAIT P0, [R3+URZ+0xf0], R2 ;  /* 0x0000f002030075a7 */ /* 0x00446400080011ff */
[----:B-1----:R-:W-:Y:S05]  /*8160*/  @!P0 NANOSLEEP.SYNCS 0x989680 ;  /* 0x009896800000895d */ /* 0x002fea0003900000 */
[----:B------:R-:W1:Y:S02]  /*8170*/  @!P0 SYNCS.PHASECHK.TRANS64 P0, [R3+URZ+0xf0], R2 ;  /* 0x0000f002030085a7 */ /* 0x000e6400080010ff */
[----:B-1----:R-:W-:Y:S05]  /*8180*/  @!P0 BRA `(.L_x_19) ;  /* 0xfffffffc00f08947 */ /* 0x002fea000383ffff */
[----:B------:R-:W-:Y:S05]  /*8190*/  BRA `(.L_x_107) ;  /* 0xffffff9400087947 */ /* 0x000fea000383ffff */
.L_x_22:
[----:B-1----:R-:W-:-:S07]  /*81a0*/  MOV R2, UR33 ;  /* 0x0000002100027c02 */ /* 0x002fce0008000f00 */
.L_x_108:
[----:B-1----:R1:W2:Y:S02]  /*81b0*/  SYNCS.PHASECHK.TRANS64.TRYWAIT P0, [R2+URZ+0x28], R5 ;  /* 0x00002805020075a7 */ /* 0x0022a400080011ff */
[----:B--2---:R-:W-:Y:S05]  /*81c0*/  @!P0 NANOSLEEP.SYNCS 0x989680 ;  /* 0x009896800000895d */ /* 0x004fea0003900000 */
[----:B------:R-:W2:Y:S02]  /*81d0*/  @!P0 SYNCS.PHASECHK.TRANS64 P0, [R2+URZ+0x28], R5 ;  /* 0x00002805020085a7 */ /* 0x000ea400080010ff */
[----:B--2---:R-:W-:Y:S05]  /*81e0*/  @!P0 BRA `(.L_x_108) ;  /* 0xfffffffc00f08947 */ /* 0x004fea000383ffff */
[----:B------:R-:W-:Y:S05]  /*81f0*/  BRA `(.L_x_21) ;  /* 0xffffff9400587947 */ /* 0x000fea000383ffff */
.L_x_28:
[----:B-1----:R-:W-:-:S07]  /*8200*/  MOV R2, UR17 ;  /* 0x0000001100027c02 */ /* 0x002fce0008000f00 */
.L_x_109:
[----:B-1----:R1:W2:Y:S02]  /*8210*/  SYNCS.PHASECHK.TRANS64.TRYWAIT P0, [R2+URZ+0x28], R5 ;  /* 0x00002805020075a7 */ /* 0x0022a400080011ff */
[----:B--2---:R-:W-:Y:S05]  /*8220*/  @!P0 NANOSLEEP.SYNCS 0x989680 ;  /* 0x009896800000895d */ /* 0x004fea0003900000 */
[----:B------:R-:W2:Y:S02]  /*8230*/  @!P0 SYNCS.PHASECHK.TRANS64 P0, [R2+URZ+0x28], R5 ;  /* 0x00002805020085a7 */ /* 0x000ea400080010ff */
[----:B--2---:R-:W-:Y:S05]  /*8240*/  @!P0 BRA `(.L_x_109) ;  /* 0xfffffffc00f08947 */ /* 0x004fea000383ffff */
[----:B------:R-:W-:Y:S05]  /*8250*/  BRA `(.L_x_27) ;  /* 0xffffff9400fc7947 */ /* 0x000fea000383ffff */
.L_x_32:
[----:B-1----:R1:W2:Y:S02]  /*8260*/  SYNCS.PHASECHK.TRANS64.TRYWAIT P0, [R2+URZ+0x80], R3 ;  /* 0x00008003020075a7 */ /* 0x0022a400080011ff */
[----:B--2---:R-:W-:Y:S05]  /*8270*/  @!P0 NANOSLEEP.SYNCS 0x989680 ;  /* 0x009896800000895d */ /* 0x004fea0003900000 */
[----:B------:R-:W2:Y:S02]  /*8280*/  @!P0 SYNCS.PHASECHK.TRANS64 P0, [R2+URZ+0x80], R3 ;  /* 0x00008003020085a7 */ /* 0x000ea400080010ff */
[----:B--2---:R-:W-:Y:S05]  /*8290*/  @!P0 BRA `(.L_x_32) ;  /* 0xfffffffc00f08947 */ /* 0x004fea000383ffff */
[----:B------:R-:W-:Y:S05]  /*82a0*/  BRA `(.L_x_110) ;  /* 0xffffff9800887947 */ /* 0x000fea000383ffff */
.L_x_36:
[----:B----4-:R-:W-:-:S07]  /*82b0*/  MOV R0, UR5 ;  /* 0x0000000500007c02 */ /* 0x010fce0008000f00 */
.L_x_111:
[----:B-1----:R1:W2:Y:S02]  /*82c0*/  SYNCS.PHASECHK.TRANS64.TRYWAIT P0, [R0+URZ], R3 ;  /* 0x00000003000075a7 */ /* 0x0022a400080011ff */
[----:B--2---:R-:W-:Y:S05]  /*82d0*/  @!P0 NANOSLEEP.SYNCS 0x989680 ;  /* 0x009896800000895d */ /* 0x004fea0003900000 */
[----:B------:R-:W2:Y:S02]  /*82e0*/  @!P0 SYNCS.PHASECHK.TRANS64 P0, [R0+URZ], R3 ;  /* 0x00000003000085a7 */ /* 0x000ea400080010ff */
[----:B--2---:R-:W-:Y:S05]  /*82f0*/  @!P0 BRA `(.L_x_111) ;  /* 0xfffffffc00f08947 */ /* 0x004fea000383ffff */
[----:B------:R-:W-:Y:S05]  /*8300*/  BRA `(.L_x_112) ;  /* 0xffffff9c00f87947 */ /* 0x000fea000383ffff */
.L_x_37:
[----:B----4-:R-:W-:-:S07]  /*8310*/  MOV R0, UR5 ;  /* 0x0000000500007c02 */ /* 0x010fce0008000f00 */
.L_x_113:
[----:B-1----:R1:W2:Y:S02]  /*8320*/  SYNCS.PHASECHK.TRANS64.TRYWAIT P0, [R0+URZ], R3 ;  /* 0x00000003000075a7 */ /* 0x0022a400080011ff */
[----:B--2---:R-:W-:Y:S05]  /*8330*/  @!P0 NANOSLEEP.SYNCS 0x989680 ;  /* 0x009896800000895d */ /* 0x004fea0003900000 */
[----:B------:R-:W2:Y:S02]  /*8340*/  @!P0 SYNCS.PHASECHK.TRANS64 P0, [R0+URZ], R3 ;  /* 0x00000003000085a7 */ /* 0x000ea400080010ff */
[----:B--2---:R-:W-:Y:S05]  /*8350*/  @!P0 BRA `(.L_x_113) ;  /* 0xfffffffc00f08947 */ /* 0x004fea000383ffff */
[----:B------:R-:W-:Y:S05]  /*8360*/  BRA `(.L_x_114) ;  /* 0xffffffa000047947 */ /* 0x000fea000383ffff */
.L_x_38:
[----:B----4-:R-:W-:-:S07]  /*8370*/  MOV R0, UR5 ;  /* 0x0000000500007c02 */ /* 0x010fce0008000f00 */
.L_x_115:
[----:B-1----:R1:W2:Y:S02]  /*8380*/  SYNCS.PHASECHK.TRANS64.TRYWAIT P0, [R0+URZ], R3 ;  /* 0x00000003000075a7 */ /* 0x0022a400080011ff */
[----:B--2---:R-:W-:Y:S05]  /*8390*/  @!P0 NANOSLEEP.SYNCS 0x989680 ;  /* 0x009896800000895d */ /* 0x004fea0003900000 */
[----:B------:R-:W2:Y:S02]  /*83a0*/  @!P0 SYNCS.PHASECHK.TRANS64 P0, [R0+URZ], R3 ;  /* 0x00000003000085a7 */ /* 0x000ea400080010ff */
[----:B--2---:R-:W-:Y:S05]  /*83b0*/  @!P0 BRA `(.L_x_115) ;  /* 0xfffffffc00f08947 */ /* 0x004fea000383ffff */
[----:B------:R-:W-:Y:S05]  /*83c0*/  BRA `(.L_x_116) ;  /* 0xffffffa000107947 */ /* 0x000fea000383ffff */
.L_x_39:
[----:B----4-:R-:W-:-:S07]  /*83d0*/  MOV R0, UR5 ;  /* 0x0000000500007c02 */ /* 0x010fce0008000f00 */
.L_x_117:
[----:B-1----:R1:W2:Y:S02]  /*83e0*/  SYNCS.PHASECHK.TRANS64.TRYWAIT P0, [R0+URZ], R3 ;  /* 0x00000003000075a7 */ /* 0x0022a400080011ff */
[----:B--2---:R-:W-:Y:S05]  /*83f0*/  @!P0 NANOSLEEP.SYNCS 0x989680 ;  /* 0x009896800000895d */ /* 0x004fea0003900000 */
[----:B------:R-:W2:Y:S02]  /*8400*/  @!P0 SYNCS.PHASECHK.TRANS64 P0, [R0+URZ], R3 ;  /* 0x00000003000085a7 */ /* 0x000ea400080010ff */
[----:B--2---:R-:W-:Y:S05]  /*8410*/  @!P0 BRA `(.L_x_117) ;  /* 0xfffffffc00f08947 */ /* 0x004fea000383ffff */
[----:B------:R-:W-:Y:S05]  /*8420*/  BRA `(.L_x_118) ;  /* 0xffffffa0001c7947 */ /* 0x000fea000383ffff */
.L_x_42:
[----:B-1----:R1:W2:Y:S02]  /*8430*/  SYNCS.PHASECHK.TRANS64.TRYWAIT P0, [R0+URZ+0xe0], R5 ;  /* 0x0000e005000075a7 */ /* 0x0022a400080011ff */
[----:B--2---:R-:W-:Y:S05]  /*8440*/  @!P0 NANOSLEEP.SYNCS 0x989680 ;  /* 0x009896800000895d */ /* 0x004fea0003900000 */
[----:B------:R-:W2:Y:S02]  /*8450*/  @!P0 SYNCS.PHASECHK.TRANS64 P0, [R0+URZ+0xe0], R5 ;  /* 0x0000e005000085a7 */ /* 0x000ea400080010ff */
[----:B--2---:R-:W-:Y:S05]  /*8460*/  @!P0 BRA `(.L_x_42) ;  /* 0xfffffffc00f08947 */ /* 0x004fea000383ffff */
[----:B------:R-:W-:Y:S05]  /*8470*/  BRA `(.L_x_119) ;  /* 0xffffffa000787947 */ /* 0x000fea000383ffff */
.L_x_43:
[----:B------:R-:W-:-:S07]  /*8480*/  MOV R0, UR5 ;  /* 0x0000000500007c02 */ /* 0x000fce0008000f00 */
.L_x_120:
[----:B-1----:R1:W2:Y:S02]  /*8490*/  SYNCS.PHASECHK.TRANS64.TRYWAIT P0, [R0+URZ+0x90], R5 ;  /* 0x00009005000075a7 */ /* 0x0022a400080011ff */
[----:B--2---:R-:W-:Y:S05]  /*84a0*/  @!P0 NANOSLEEP.SYNCS 0x989680 ;  /* 0x009896800000895d */ /* 0x004fea0003900000 */
[----:B------:R-:W2:Y:S02]  /*84b0*/  @!P0 SYNCS.PHASECHK.TRANS64 P0, [R0+URZ+0x90], R5 ;  /* 0x00009005000085a7 */ /* 0x000ea400080010ff */
[----:B--2---:R-:W-:Y:S05]  /*84c0*/  @!P0 BRA `(.L_x_120) ;  /* 0xfffffffc00f08947 */ /* 0x004fea000383ffff */
[----:B------:R-:W-:Y:S05]  /*84d0*/  BRA `(.L_x_121) ;  /* 0xffffffa000887947 */ /* 0x000fea000383ffff */
.L_x_44:
[----:B-1----:R1:W2:Y:S02]  /*84e0*/  SYNCS.PHASECHK.TRANS64.TRYWAIT P1, [R0+URZ+0x80], R5 ;  /* 0x00008005000075a7 */ /* 0x0022a400080211ff */
[----:B--2---:R-:W-:Y:S05]  /*84f0*/  @!P1 NANOSLEEP.SYNCS 0x989680 ;  /* 0x009896800000995d */ /* 0x004fea0003900000 */
[----:B------:R-:W2:Y:S02]  /*8500*/  @!P1 SYNCS.PHASECHK.TRANS64 P1, [R0+URZ+0x80], R5 ;  /* 0x00008005000095a7 */ /* 0x000ea400080210ff */
[----:B--2---:R-:W-:Y:S05]  /*8510*/  @!P1 BRA `(.L_x_44) ;  /* 0xfffffffc00f09947 */ /* 0x004fea000383ffff */
[----:B------:R-:W-:Y:S05]  /*8520*/  BRA `(.L_x_122) ;  /* 0xffffffa000b87947 */ /* 0x000fea000383ffff */
.L_x_47:
[----:B------:R-:W-:-:S07]  /*8530*/  MOV R0, UR5 ;  /* 0x0000000500007c02 */ /* 0x000fce0008000f00 */
.L_x_123:
[----:B-1----:R1:W2:Y:S02]  /*8540*/  SYNCS.PHASECHK.TRANS64.TRYWAIT P0, [R0+URZ+0x90], R3 ;  /* 0x00009003000075a7 */ /* 0x0022a400080011ff */
[----:B--2---:R-:W-:Y:S05]  /*8550*/  @!P0 NANOSLEEP.SYNCS 0x989680 ;  /* 0x009896800000895d */ /* 0x004fea0003900000 */
[----:B------:R-:W2:Y:S02]  /*8560*/  @!P0 SYNCS.PHASECHK.TRANS64 P0, [R0+URZ+0x90], R3 ;  /* 0x00009003000085a7 */ /* 0x000ea400080010ff */
[----:B--2---:R-:W-:Y:S05]  /*8570*/  @!P0 BRA `(.L_x_123) ;  /* 0xfffffffc00f08947 */ /* 0x004fea000383ffff */
[----:B------:R-:W-:Y:S05]  /*8580*/  BRA `(.L_x_46) ;  /* 0xffffffa4000c7947 */ /* 0x000fea000383ffff */
.L_x_54:
[----:B-1----:R1:W2:Y:S02]  /*8590*/  SYNCS.PHASECHK.TRANS64.TRYWAIT P1, [R0+URZ+0x80], R5 ;  /* 0x00008005000075a7 */ /* 0x0022a400080211ff */
[----:B--2---:R-:W-:Y:S05]  /*85a0*/  @!P1 NANOSLEEP.SYNCS 0x989680 ;  /* 0x009896800000995d */ /* 0x004fea0003900000 */
[----:B------:R-:W2:Y:S02]  /*85b0*/  @!P1 SYNCS.PHASECHK.TRANS64 P1, [R0+URZ+0x80], R5 ;  /* 0x00008005000095a7 */ /* 0x000ea400080210ff */
[----:B--2---:R-:W-:Y:S05]  /*85c0*/  @!P1 BRA `(.L_x_54) ;  /* 0xfffffffc00f09947 */ /* 0x004fea000383ffff */
[----:B------:R-:W-:Y:S05]  /*85d0*/  BRA `(.L_x_124) ;  /* 0xffffffa800647947 */ /* 0x000fea000383ffff */
.L_x_55:
[----:B------:R-:W-:-:S07]  /*85e0*/  MOV R3, UR9 ;  /* 0x0000000900037c02 */ /* 0x000fce0008000f00 */
.L_x_125:
[----:B-1----:R1:W2:Y:S02]  /*85f0*/  SYNCS.PHASECHK.TRANS64.TRYWAIT P0, [R3+URZ+0xc0], R0 ;  /* 0x0000c000030075a7 */ /* 0x0022a400080011ff */
[----:B--2---:R-:W-:Y:S05]  /*8600*/  @!P0 NANOSLEEP.SYNCS 0x989680 ;  /* 0x009896800000895d */ /* 0x004fea0003900000 */
[----:B------:R-:W2:Y:S02]  /*8610*/  @!P0 SYNCS.PHASECHK.TRANS64 P0, [R3+URZ+0xc0], R0 ;  /* 0x0000c000030085a7 */ /* 0x000ea400080010ff */
[----:B--2---:R-:W-:Y:S05]  /*8620*/  @!P0 BRA `(.L_x_125) ;  /* 0xfffffffc00f08947 */ /* 0x004fea000383ffff */
[----:B------:R-:W-:Y:S05]  /*8630*/  BRA `(.L_x_126) ;  /* 0xffffffa800987947 */ /* 0x000fea000383ffff */
.L_x_58:
[----:B------:R-:W-:Y:S07]  /*8640*/  MOV R0, UR7 ;  /* 0x0000000700007c02 */ /* 0x000fee0008000f00 */
.L_x_127:
[----:B-1----:R1:W2:Y:S02]  /*8650*/  SYNCS.PHASECHK.TRANS64.TRYWAIT P0, [R0+URZ], R3 ;  /* 0x00000003000075a7 */ /* 0x0022a400080011ff */
[----:B--2---:R-:W-:Y:S05]  /*8660*/  @!P0 NANOSLEEP.SYNCS 0x989680 ;  /* 0x009896800000895d */ /* 0x004fea0003900000 */
[----:B------:R-:W2:Y:S02]  /*8670*/  @!P0 SYNCS.PHASECHK.TRANS64 P0, [R0+URZ], R3 ;  /* 0x00000003000085a7 */ /* 0x000ea400080010ff */
[----:B--2---:R-:W-:Y:S05]  /*8680*/  @!P0 BRA `(.L_x_127) ;  /* 0xfffffffc00f08947 */ /* 0x004fea000383ffff */
[----:B------:R-:W-:Y:S05]  /*8690*/  BRA `(.L_x_57) ;  /* 0xffffffa800b87947 */ /* 0x000fea000383ffff */
.L_x_61:
[----:B------:R-:W-:-:S07]  /*86a0*/  MOV R0, UR5 ;  /* 0x0000000500007c02 */ /* 0x000fce0008000f00 */
.L_x_128:
[----:B--2---:R2:W3:Y:S02]  /*86b0*/  SYNCS.PHASECHK.TRANS64.TRYWAIT P0, [R0+URZ], R3 ;  /* 0x00000003000075a7 */ /* 0x0044e400080011ff */
[----:B---3--:R-:W-:Y:S05]  /*86c0*/  @!P0 NANOSLEEP.SYNCS 0x989680 ;  /* 0x009896800000895d */ /* 0x008fea0003900000 */
[----:B------:R-:W3:Y:S02]  /*86d0*/  @!P0 SYNCS.PHASECHK.TRANS64 P0, [R0+URZ], R3 ;  /* 0x00000003000085a7 */ /* 0x000ee400080010ff */
[----:B---3--:R-:W-:Y:S05]  /*86e0*/  @!P0 BRA `(.L_x_128) ;  /* 0xfffffffc00f08947 */ /* 0x008fea000383ffff */
[----:B------:R-:W-:Y:S05]  /*86f0*/  BRA `(.L_x_129) ;  /* 0xffffffac00587947 */ /* 0x000fea000383ffff */
.L_x_62:
[----:B------:R-:W-:-:S07]  /*8700*/  MOV R0, UR5 ;  /* 0x0000000500007c02 */ /* 0x000fce0008000f00 */
.L_x_130:
[----:B--2---:R2:W3:Y:S02]  /*8710*/  SYNCS.PHASECHK.TRANS64.TRYWAIT P0, [R0+URZ], R3 ;  /* 0x00000003000075a7 */ /* 0x0044e400080011ff */
[----:B---3--:R-:W-:Y:S05]  /*8720*/  @!P0 NANOSLEEP.SYNCS 0x989680 ;  /* 0x009896800000895d */ /* 0x008fea0003900000 */
[----:B------:R-:W3:Y:S02]  /*8730*/  @!P0 SYNCS.PHASECHK.TRANS64 P0, [R0+URZ], R3 ;  /* 0x00000003000085a7 */ /* 0x000ee400080010ff */
[----:B---3--:R-:W-:Y:S05]  /*8740*/  @!P0 BRA `(.L_x_130) ;  /* 0xfffffffc00f08947 */ /* 0x008fea000383ffff */
[----:B------:R-:W-:Y:S05]  /*8750*/  BRA `(.L_x_131) ;  /* 0xffffffac00647947 */ /* 0x000fea000383ffff */
.L_x_63:
[----:B------:R-:W-:-:S07]  /*8760*/  MOV R0, UR5 ;  /* 0x0000000500007c02 */ /* 0x000fce0008000f00 */
.L_x_132:
[----:B--2---:R2:W3:Y:S02]  /*8770*/  SYNCS.PHASECHK.TRANS64.TRYWAIT P0, [R0+URZ], R3 ;  /* 0x00000003000075a7 */ /* 0x0044e400080011ff */
[----:B---3--:R-:W-:Y:S05]  /*8780*/  @!P0 NANOSLEEP.SYNCS 0x989680 ;  /* 0x009896800000895d */ /* 0x008fea0003900000 */
[----:B------:R-:W3:Y:S02]  /*8790*/  @!P0 SYNCS.PHASECHK.TRANS64 P0, [R0+URZ], R3 ;  /* 0x00000003000085a7 */ /* 0x000ee400080010ff */
[----:B---3--:R-:W-:Y:S05]  /*87a0*/  @!P0 BRA `(.L_x_132) ;  /* 0xfffffffc00f08947 */ /* 0x008fea000383ffff */
[----:B------:R-:W-:Y:S05]  /*87b0*/  BRA `(.L_x_133) ;  /* 0xffffffac00707947 */ /* 0x000fea000383ffff */
.L_x_64:
[----:B------:R-:W-:-:S07]  /*87c0*/  MOV R0, UR7 ;  /* 0x0000000700007c02 */ /* 0x000fce0008000f00 */
.L_x_134:
[----:B--2---:R2:W3:Y:S02]  /*87d0*/  SYNCS.PHASECHK.TRANS64.TRYWAIT P0, [R0+URZ], R3 ;  /* 0x00000003000075a7 */ /* 0x0044e400080011ff */
[----:B---3--:R-:W-:Y:S05]  /*87e0*/  @!P0 NANOSLEEP.SYNCS 0x989680 ;  /* 0x009896800000895d */ /* 0x008fea0003900000 */
[----:B------:R-:W3:Y:S02]  /*87f0*/  @!P0 SYNCS.PHASECHK.TRANS64 P0, [R0+URZ], R3 ;  /* 0x00000003000085a7 */ /* 0x000ee400080010ff */
[----:B---3--:R-:W-:Y:S05]  /*8800*/  @!P0 BRA `(.L_x_134) ;  /* 0xfffffffc00f08947 */ /* 0x008fea000383ffff */
[----:B------:R-:W-:Y:S05]  /*8810*/  BRA `(.L_x_135) ;  /* 0xffffffac007c7947 */ /* 0x000fea000383ffff */
.L_x_69:
[----:B--2---:R2:W3:Y:S02]  /*8820*/  SYNCS.PHASECHK.TRANS64.TRYWAIT P0, [R0+URZ+0x80], R3 ;  /* 0x00008003000075a7 */ /* 0x0044e400080011ff */
[----:B---3--:R-:W-:Y:S05]  /*8830*/  @!P0 NANOSLEEP.SYNCS 0x989680 ;  /* 0x009896800000895d */ /* 0x008fea0003900000 */
[----:B------:R-:W3:Y:S02]  /*8840*/  @!P0 SYNCS.PHASECHK.TRANS64 P0, [R0+URZ+0x80], R3 ;  /* 0x00008003000085a7 */ /* 0x000ee400080010ff */
[----:B---3--:R-:W-:Y:S05]  /*8850*/  @!P0 BRA `(.L_x_69) ;  /* 0xfffffffc00f08947 */ /* 0x008fea000383ffff */
[----:B------:R-:W-:Y:S05]  /*8860*/  BRA `(.L_x_136) ;  /* 0xffffffb000807947 */ /* 0x000fea000383ffff */
.L_x_72:
[----:B------:R-:W-:Y:S07]  /*8870*/  MOV R0, UR7 ;  /* 0x0000000700007c02 */ /* 0x000fee0008000f00 */
.L_x_137:
[----:B--2---:R2:W3:Y:S02]  /*8880*/  SYNCS.PHASECHK.TRANS64.TRYWAIT P0, [R0+URZ+0x78], R3 ;  /* 0x00007803000075a7 */ /* 0x0044e400080011ff */
[----:B---3--:R-:W-:Y:S05]  /*8890*/  @!P0 NANOSLEEP.SYNCS 0x989680 ;  /* 0x009896800000895d */ /* 0x008fea0003900000 */
[----:B------:R-:W3:Y:S02]  /*88a0*/  @!P0 SYNCS.PHASECHK.TRANS64 P0, [R0+URZ+0x78], R3 ;  /* 0x00007803000085a7 */ /* 0x000ee400080010ff */
[----:B---3--:R-:W-:Y:S05]  /*88b0*/  @!P0 BRA `(.L_x_137) ;  /* 0xfffffffc00f08947 */ /* 0x008fea000383ffff */
[----:B------:R-:W-:Y:S05]  /*88c0*/  BRA `(.L_x_71) ;  /* 0xffffffb400607947 */ /* 0x000fea000383ffff */
.L_x_75:
[----:B--2---:R-:W-:Y:S07]  /*88d0*/  MOV R3, UR7 ;  /* 0x0000000700037c02 */ /* 0x004fee0008000f00 */
.L_x_138:
[----:B-1----:R1:W2:Y:S02]  /*88e0*/  SYNCS.PHASECHK.TRANS64.TRYWAIT P0, [R3+URZ+0x60], R12 ;  /* 0x0000600c030075a7 */ /* 0x0022a400080011ff */
[----:B--2---:R-:W-:Y:S05]  /*88f0*/  @!P0 NANOSLEEP.SYNCS 0x989680 ;  /* 0x009896800000895d */ /* 0x004fea0003900000 */
[----:B------:R-:W2:Y:S02]  /*8900*/  @!P0 SYNCS.PHASECHK.TRANS64 P0, [R3+URZ+0x60], R12 ;  /* 0x0000600c030085a7 */ /* 0x000ea400080010ff */
[----:B--2---:R-:W-:Y:S05]  /*8910*/  @!P0 BRA `(.L_x_138) ;  /* 0xfffffffc00f08947 */ /* 0x004fea000383ffff */
[----:B------:R-:W-:Y:S05]  /*8920*/  BRA `(.L_x_139) ;  /* 0xffffffb400d87947 */ /* 0x000fea000383ffff */
.L_x_76:
[----:B------:R-:W-:Y:S07]  /*8930*/  MOV R3, UR7 ;  /* 0x0000000700037c02 */ /* 0x000fee0008000f00 */
.L_x_140:
[----:B-1----:R1:W2:Y:S02]  /*8940*/  SYNCS.PHASECHK.TRANS64.TRYWAIT P0, [R3+URZ+0x68], R12 ;  /* 0x0000680c030075a7 */ /* 0x0022a400080011ff */
[----:B--2---:R-:W-:Y:S05]  /*8950*/  @!P0 NANOSLEEP.SYNCS 0x989680 ;  /* 0x009896800000895d */ /* 0x004fea0003900000 */
[----:B------:R-:W2:Y:S02]  /*8960*/  @!P0 SYNCS.PHASECHK.TRANS64 P0, [R3+URZ+0x68], R12 ;  /* 0x0000680c030085a7 */ /* 0x000ea400080010ff */
[----:B--2---:R-:W-:Y:S05]  /*8970*/  @!P0 BRA `(.L_x_140) ;  /* 0xfffffffc00f08947 */ /* 0x004fea000383ffff */
[----:B------:R-:W-:Y:S05]  /*8980*/  BRA `(.L_x_141) ;  /* 0xffffffb800587947 */ /* 0x000fea000383ffff */
.L_x_78:
[----:B------:R-:W-:-:S07]  /*8990*/  MOV R0, UR7 ;  /* 0x0000000700007c02 */ /* 0x000fce0008000f00 */
.L_x_142:
[----:B-1----:R1:W3:Y:S02]  /*89a0*/  SYNCS.PHASECHK.TRANS64.TRYWAIT P0, [R0+URZ+0x60], R3 ;  /* 0x00006003000075a7 */ /* 0x0022e400080011ff */
[----:B---3--:R-:W-:Y:S05]  /*89b0*/  @!P0 NANOSLEEP.SYNCS 0x989680 ;  /* 0x009896800000895d */ /* 0x008fea0003900000 */
[----:B------:R-:W3:Y:S02]  /*89c0*/  @!P0 SYNCS.PHASECHK.TRANS64 P0, [R0+URZ+0x60], R3 ;  /* 0x00006003000085a7 */ /* 0x000ee400080010ff */
[----:B---3--:R-:W-:Y:S05]  /*89d0*/  @!P0 BRA `(.L_x_142) ;  /* 0xfffffffc00f08947 */ /* 0x008fea000383ffff */
[----:B------:R-:W-:Y:S05]  /*89e0*/  BRA `(.L_x_143) ;  /* 0xffffffb800c87947 */ /* 0x000fea000383ffff */
.L_x_80:
[----:B--2---:R2:W4:Y:S02]  /*89f0*/  SYNCS.PHASECHK.TRANS64.TRYWAIT P0, [R0+URZ+0x80], R3 ;  /* 0x00008003000075a7 */ /* 0x00452400080011ff */
[----:B----4-:R-:W-:Y:S05]  /*8a00*/  @!P0 NANOSLEEP.SYNCS 0x989680 ;  /* 0x009896800000895d */ /* 0x010fea0003900000 */
[----:B------:R-:W4:Y:S02]  /*8a10*/  @!P0 SYNCS.PHASECHK.TRANS64 P0, [R0+URZ+0x80], R3 ;  /* 0x00008003000085a7 */ /* 0x000f2400080010ff */
[----:B----4-:R-:W-:Y:S05]  /*8a20*/  @!P0 BRA `(.L_x_80) ;  /* 0xfffffffc00f08947 */ /* 0x010fea000383ffff */
[----:B------:R-:W-:Y:S05]  /*8a30*/  BRA `(.L_x_144) ;  /* 0xffffffbc00907947 */ /* 0x000fea000383ffff */
.L_x_91:
[----:B-1----:R1:W3:Y:S02]  /*8a40*/  SYNCS.PHASECHK.TRANS64.TRYWAIT P1, [R3+URZ+0x50], R0 ;  /* 0x00005000030075a7 */ /* 0x0022e400080211ff */
[----:B---3--:R-:W-:Y:S05]  /*8a50*/  @!P1 NANOSLEEP.SYNCS 0x989680 ;  /* 0x009896800000995d */ /* 0x008fea0003900000 */
[----:B------:R-:W3:Y:S02]  /*8a60*/  @!P1 SYNCS.PHASECHK.TRANS64 P1, [R3+URZ+0x50], R0 ;  /* 0x00005000030095a7 */ /* 0x000ee400080210ff */
[----:B---3--:R-:W-:Y:S05]  /*8a70*/  @!P1 BRA `(.L_x_91) ;  /* 0xfffffffc00f09947 */ /* 0x008fea000383ffff */
[----:B------:R-:W-:Y:S05]  /*8a80*/  BRA `(.L_x_90) ;  /* 0xffffffc800b47947 */ /* 0x000fea000383ffff */
.L_x_93:
[----:B-1----:R1:W4:Y:S02]  /*8a90*/  SYNCS.PHASECHK.TRANS64.TRYWAIT P0, [R207+URZ+0xa0], R2 ;  /* 0x0000a002cf0075a7 */ /* 0x00232400080011ff */
[----:B----4-:R-:W-:Y:S05]  /*8aa0*/  @!P0 NANOSLEEP.SYNCS 0x989680 ;  /* 0x009896800000895d */ /* 0x010fea0003900000 */
[----:B------:R-:W4:Y:S02]  /*8ab0*/  @!P0 SYNCS.PHASECHK.TRANS64 P0, [R207+URZ+0xa0], R2 ;  /* 0x0000a002cf0085a7 */ /* 0x000f2400080010ff */
[----:B----4-:R-:W-:Y:S05]  /*8ac0*/  @!P0 BRA `(.L_x_93) ;  /* 0xfffffffc00f08947 */ /* 0x010fea000383ffff */
[----:B------:R-:W-:Y:S05]  /*8ad0*/  BRA `(.L_x_92) ;  /* 0xffffffcc00107947 */ /* 0x000fea000383ffff */
.L_x_102:
[----:B--2---:R2:W3:Y:S02]  /*8ae0*/  SYNCS.PHASECHK.TRANS64.TRYWAIT P0, [R210+URZ+0x50], R3 ;  /* 0x00005003d20075a7 */ /* 0x0044e400080011ff */
[----:B---3--:R-:W-:Y:S05]  /*8af0*/  @!P0 NANOSLEEP.SYNCS 0x989680 ;  /* 0x009896800000895d */ /* 0x008fea0003900000 */
[----:B------:R-:W3:Y:S02]  /*8b00*/  @!P0 SYNCS.PHASECHK.TRANS64 P0, [R210+URZ+0x50], R3 ;  /* 0x00005003d20085a7 */ /* 0x000ee400080010ff */
[----:B---3--:R-:W-:Y:S05]  /*8b10*/  @!P0 BRA `(.L_x_102) ;  /* 0xfffffffc00f08947 */ /* 0x008fea000383ffff */
[----:B------:R-:W-:Y:S05]  /*8b20*/  BRA `(.L_x_101) ;  /* 0xffffffe0001c7947 */ /* 0x000fea000383ffff */
        .weak           $__internal_0_$__cuda_sm10x_tcgen05_guardrail_trap_col_being_dealloced_not_returned_by_alloc
        .type           $__internal_0_$__cuda_sm10x_tcgen05_guardrail_trap_col_being_dealloced_not_returned_by_alloc,@function
        .size           $__internal_0_$__cuda_sm10x_tcgen05_guardrail_trap_col_being_dealloced_not_returned_by_alloc,($__internal_1_$__cuda_sm10x_tcgen05_guardrail_trap_phase_invalid_during_alloc - $__internal_0_$__cuda_sm10x_tcgen05_guardrail_trap_col_being_dealloced_not_returned_by_alloc)
$__internal_0_$__cuda_sm10x_tcgen05_guardrail_trap_col_being_dealloced_not_returned_by_alloc:
[----:B------:R-:W-:Y:S05]  /*8b30*/  BPT.TRAP 0x1 ;  /* 0x000000040000795c */ /* 0x000fea0000300000 */
[----:B------:R-:W-:-:S04]  /*8b40*/  HFMA2 R3, -RZ, RZ, 0, 0 ;  /* 0x00000000ff037431 */ /* 0x000fc800000001ff */
[----:B------:R-:W-:Y:S05]  /*8b50*/  RET.REL.NODEC R2 `(_ZN7cutlass13device_kernelINS_4gemm6kernel13GemmUniversalIN4cute5tupleIJiiiiEEENS1_10collective13CollectiveMmaINS1_35MainloopSm100TmaUmmaWarpSpecializedILi5ELi2ELi4ENS5_IJNS4_1CILi1EEESB_SB_EEEEENS5_IJNSA_ILi128EEESE_NSA_ILi32EEEEEENS_12float_e5m2_tENS5_IJlSB_lEEESH_SI_NS4_8TiledMMAINS4_8MMA_AtomIJNS4_10MMA_TraitsINS4_19SM100_MMA_F8F6F4_SSEJSH_SH_fSE_SE_NS4_17integral_constantINS4_4UMMA5MajorELSP_0EEESQ_NSN_INSO_7ScaleInELSR_0EEESS_EEEEEENS4_6LayoutISC_NS5_IJNSA_ILi0EEESW_SW_EEEEENS5_IJNS4_10UnderscoreESZ_SZ_EEEEENS4_13SM90_TMA_LOADENS4_14ComposedLayoutINS4_7SwizzleILi1ELi4ELi3EEENS4_18smem_ptr_flag_bitsILi8EEENSV_INS5_IJNSA_ILi8EEESF_EEENS5_IJSF_SB_EEEEEEEvNS4_8identityES12_S1C_vS1D_EENS_8epilogue10collective18CollectiveEpilogueINS1F_23Sm100TmaWarpSpecializedILi2ELi2ELi64ELb0ELb0EEEJSG_NS5_IJNSV_ISE_SB_EENSV_INSA_ILi64EEESB_EEEEESH_SI_SH_SI_NS1F_6fusion15FusionCallbacksIS1J_NS1O_17LinearCombinationISH_fSH_fLNS_15FloatRoundStyleE2EEESG_S1N_JEEENS4_5SM1004TMEM4LOAD26SM100_TMEM_LOAD_32dp32b64xES12_NS13_INS14_ILi2ELi4ELi3EEES17_NSV_INS5_IJS18_S1L_EEENS5_IJS1L_SB_EEEEEEENS4_39AutoVectorizingCopyWithAssumedAlignmentILi128EEENS4_14SM90_TMA_STOREES22_S24_S24_EEEvvEEEEvNT_6ParamsE) ;  /* 0xffffff7402287950 */ /* 0x000fea0003c3ffff */
        .weak           $__internal_1_$__cuda_sm10x_tcgen05_guardrail_trap_phase_invalid_during_alloc
        .type           $__internal_1_$__cuda_sm10x_tcgen05_guardrail_trap_phase_invalid_during_alloc,@function
        .size           $__internal_1_$__cuda_sm10x_tcgen05_guardrail_trap_phase_invalid_during_alloc,($__internal_2_$__cuda_sm10x_tcgen05_guardrail_trap_unallocated_columns_being_dealloced - $__internal_1_$__cuda_sm10x_tcgen05_guardrail_trap_phase_invalid_during_alloc)
$__internal_1_$__cuda_sm10x_tcgen05_guardrail_trap_phase_invalid_during_alloc:
[----:B------:R-:W-:Y:S05]  /*8b60*/  BPT.TRAP 0x1 ;  /* 0x000000040000795c */ /* 0x000fea0000300000 */
[----:B------:R-:W-:-:S04]  /*8b70*/  MOV R3, 0x0 ;  /* 0x0000000000037802 */ /* 0x000fc80000000f00 */
[----:B------:R-:W-:Y:S05]  /*8b80*/  RET.REL.NODEC R2 `(_ZN7cutlass13device_kernelINS_4gemm6kernel13GemmUniversalIN4cute5tupleIJiiiiEEENS1_10collective13CollectiveMmaINS1_35MainloopSm100TmaUmmaWarpSpecializedILi5ELi2ELi4ENS5_IJNS4_1CILi1EEESB_SB_EEEEENS5_IJNSA_ILi128EEESE_NSA_ILi32EEEEEENS_12float_e5m2_tENS5_IJlSB_lEEESH_SI_NS4_8TiledMMAINS4_8MMA_AtomIJNS4_10MMA_TraitsINS4_19SM100_MMA_F8F6F4_SSEJSH_SH_fSE_SE_NS4_17integral_constantINS4_4UMMA5MajorELSP_0EEESQ_NSN_INSO_7ScaleInELSR_0EEESS_EEEEEENS4_6LayoutISC_NS5_IJNSA_ILi0EEESW_SW_EEEEENS5_IJNS4_10UnderscoreESZ_SZ_EEEEENS4_13SM90_TMA_LOADENS4_14ComposedLayoutINS4_7SwizzleILi1ELi4ELi3EEENS4_18smem_ptr_flag_bitsILi8EEENSV_INS5_IJNSA_ILi8EEESF_EEENS5_IJSF_SB_EEEEEEEvNS4_8identityES12_S1C_vS1D_EENS_8epilogue10collective18CollectiveEpilogueINS1F_23Sm100TmaWarpSpecializedILi2ELi2ELi64ELb0ELb0EEEJSG_NS5_IJNSV_ISE_SB_EENSV_INSA_ILi64EEESB_EEEEESH_SI_SH_SI_NS1F_6fusion15FusionCallbacksIS1J_NS1O_17LinearCombinationISH_fSH_fLNS_15FloatRoundStyleE2EEESG_S1N_JEEENS4_5SM1004TMEM4LOAD26SM100_TMEM_LOAD_32dp32b64xES12_NS13_INS14_ILi2ELi4ELi3EEES17_NSV_INS5_IJS18_S1L_EEENS5_IJS1L_SB_EEEEEEENS4_39AutoVectorizingCopyWithAssumedAlignmentILi128EEENS4_14SM90_TMA_STOREES22_S24_S24_EEEvvEEEEvNT_6ParamsE) ;  /* 0xffffff74021c7950 */ /* 0x000fea0003c3ffff */
        .weak           $__internal_2_$__cuda_sm10x_tcgen05_guardrail_trap_unallocated_columns_being_dealloced
        .type           $__internal_2_$__cuda_sm10x_tcgen05_guardrail_trap_unallocated_columns_being_dealloced,@function
        .size           $__internal_2_$__cuda_sm10x_tcgen05_guardrail_trap_unallocated_columns_being_dealloced,(.L_x_146 - $__internal_2_$__cuda_sm10x_tcgen05_guardrail_trap_unallocated_columns_being_dealloced)
$__internal_2_$__cuda_sm10x_tcgen05_guardrail_trap_unallocated_columns_being_dealloced:
[----:B------:R-:W-:Y:S05]  /*8b90*/  BPT.TRAP 0x1 ;  /* 0x000000040000795c */ /* 0x000fea0000300000 */
[----:B------:R-:W-:-:S04]  /*8ba0*/  HFMA2 R3, -RZ, RZ, 0, 0 ;  /* 0x00000000ff037431 */ /* 0x000fc800000001ff */
[----:B------:R-:W-:Y:S05]  /*8bb0*/  RET.REL.NODEC R2 `(_ZN7cutlass13device_kernelINS_4gemm6kernel13GemmUniversalIN4cute5tupleIJiiiiEEENS1_10collective13CollectiveMmaINS1_35MainloopSm100TmaUmmaWarpSpecializedILi5ELi2ELi4ENS5_IJNS4_1CILi1EEESB_SB_EEEEENS5_IJNSA_ILi128EEESE_NSA_ILi32EEEEEENS_12float_e5m2_tENS5_IJlSB_lEEESH_SI_NS4_8TiledMMAINS4_8MMA_AtomIJNS4_10MMA_TraitsINS4_19SM100_MMA_F8F6F4_SSEJSH_SH_fSE_SE_NS4_17integral_constantINS4_4UMMA5MajorELSP_0EEESQ_NSN_INSO_7ScaleInELSR_0EEESS_EEEEEENS4_6LayoutISC_NS5_IJNSA_ILi0EEESW_SW_EEEEENS5_IJNS4_10UnderscoreESZ_SZ_EEEEENS4_13SM90_TMA_LOADENS4_14ComposedLayoutINS4_7SwizzleILi1ELi4ELi3EEENS4_18smem_ptr_flag_bitsILi8EEENSV_INS5_IJNSA_ILi8EEESF_EEENS5_IJSF_SB_EEEEEEEvNS4_8identityES12_S1C_vS1D_EENS_8epilogue10collective18CollectiveEpilogueINS1F_23Sm100TmaWarpSpecializedILi2ELi2ELi64ELb0ELb0EEEJSG_NS5_IJNSV_ISE_SB_EENSV_INSA_ILi64EEESB_EEEEESH_SI_SH_SI_NS1F_6fusion15FusionCallbacksIS1J_NS1O_17LinearCombinationISH_fSH_fLNS_15FloatRoundStyleE2EEESG_S1N_JEEENS4_5SM1004TMEM4LOAD26SM100_TMEM_LOAD_32dp32b64xES12_NS13_INS14_ILi2ELi4ELi3EEES17_NSV_INS5_IJS18_S1L_EEENS5_IJS1L_SB_EEEEEEENS4_39AutoVectorizingCopyWithAssumedAlignmentILi128EEENS4_14SM90_TMA_STOREES22_S24_S24_EEEvvEEEEvNT_6ParamsE) ;  /* 0xffffff7402107950 */ /* 0x000fea0003c3ffff */
.L_x_145:
[----:B------:R-:W-:-:S00]  /*8bc0*/  BRA `(.L_x_145) ;  /* 0xfffffffc00fc7947 */ /* 0x000fc0000383ffff */
[----:B------:R-:W-:-:S00]  /*8bd0*/  NOP ;  /* 0x0000000000007918 */ /* 0x000fc00000000000 */
        /* <DEDUP_REMOVED lines=10> */
.L_x_146:


//--------------------- .nv.global.init           --------------------------
	.section	.nv.global.init,"aw",@progbits
.nv.global.init:
	.type		$str$27,@object
	.size		$str$27,($str$28 - $str$27)
$str$27:
        /*0000*/ 	.byte	0x28, 0x61, 0x64, 0x64, 0x72, 0x65, 0x73, 0x73, 0x20, 0x26, 0x20, 0x6d, 0x61, 0x73, 0x6b, 0x29
        /*0010*/ 	.byte	0x20, 0x3d, 0x3d, 0x20, 0x30, 0x00
	.type		$str$28,@object
	.size		$str$28,($str$26 - $str$28)
$str$28:
        /*0016*/ 	.byte	0x2f, 0x74, 0x6d, 0x70, 0x2f, 0x63, 0x75, 0x74, 0x6c, 0x61, 0x73, 0x73, 0x5f, 0x73, 0x77, 0x65
        /*0026*/ 	.byte	0x65, 0x70, 0x5f, 0x73, 0x72, 0x63, 0x2f, 0x69, 0x6e, 0x63, 0x6c, 0x75, 0x64, 0x65, 0x2f, 0x63
        /*0036*/ 	.byte	0x75, 0x74, 0x65, 0x2f, 0x70, 0x6f, 0x69, 0x6e, 0x74, 0x65, 0x72, 0x5f, 0x66, 0x6c, 0x61, 0x67
        /*0046*/ 	.byte	0x67, 0x65, 0x64, 0x2e, 0x68, 0x70, 0x70, 0x00
	.type		$str$26,@object
	.size		$str$26,($str$25 - $str$26)
$str$26:
        /*004e*/ 	.byte	0x2f, 0x74, 0x6d, 0x70, 0x2f, 0x63, 0x75, 0x74, 0x6c, 0x61, 0x73, 0x73, 0x5f, 0x73, 0x77, 0x65
        /*005e*/ 	.byte	0x65, 0x70, 0x5f, 0x73, 0x72, 0x63, 0x2f, 0x69, 0x6e, 0x63, 0x6c, 0x75, 0x64, 0x65, 0x2f, 0x63
        /*006e*/ 	.byte	0x75, 0x74, 0x65, 0x2f, 0x61, 0x74, 0x6f, 0x6d, 0x2f, 0x63, 0x6f, 0x70, 0x79, 0x5f, 0x74, 0x72
        /*007e*/ 	.byte	0x61, 0x69, 0x74, 0x73, 0x5f, 0x73, 0x6d, 0x31, 0x30, 0x30, 0x2e, 0x68, 0x70, 0x70, 0x00
	.type		$str$25,@object
	.size		$str$25,(__unnamed_1 - $str$25)
$str$25:
        /*008d*/ 	.byte	0x28, 0x28, 0x75, 0x69, 0x6e, 0x74, 0x33, 0x32, 0x5f, 0x74, 0x28, 0x74, 0x68, 0x72, 0x65, 0x61
        /*009d*/ 	.byte	0x64, 0x49, 0x64, 0x78, 0x2e, 0x78, 0x29, 0x20, 0x2f, 0x20, 0x33, 0x32, 0x29, 0x20, 0x25, 0x20
        /*00ad*/ 	.byte	0x34, 0x29, 0x20, 0x3d, 0x3d, 0x20, 0x28, 0x28, 0x28, 0x74, 0x6d, 0x65, 0x6d, 0x5f, 0x61, 0x64
        /*00bd*/ 	.byte	0x64, 0x72, 0x20, 0x3e, 0x3e, 0x20, 0x31, 0x36, 0x29, 0x20, 0x2f, 0x20, 0x33, 0x32, 0x29, 0x20
        /*00cd*/ 	.byte	0x25, 0x20, 0x34, 0x29, 0x00
	.type		__unnamed_1,@object
	.size		__unnamed_1,(__unnamed_2 - __unnamed_1)
__unnamed_1:
        /*00d2*/ 	.byte	0x61, 0x75, 0x74, 0x6f, 0x20, 0x63, 0x75, 0x74, 0x65, 0x3a, 0x3a, 0x61, 0x73, 0x5f, 0x70, 0x6f
        /* <DEDUP_REMOVED lines=24> */
        /*0262*/ 	.byte	0x43, 0x3c, 0x38, 0x31, 0x39, 0x32, 0x3e, 0x3e, 0x3e, 0x3e, 0x5d, 0x00
	.type		__unnamed_2,@object
	.size		__unnamed_2,(.L_2 - __unnamed_2)
__unnamed_2:
        /* <DEDUP_REMOVED lines=42> */
        /*050e*/ 	.byte	0x3e, 0x3e, 0x3e, 0x3e, 0x5d, 0x00
.L_2:


//--------------------- .nv.shared._ZN7cutlass13device_kernelINS_4gemm6kernel13GemmUniversalIN4cute5tupleIJiiiiEEENS1_10collective13CollectiveMmaINS1_35MainloopSm100TmaUmmaWarpSpecializedILi5ELi2ELi4ENS5_IJNS4_1CILi1EEESB_SB_EEEEENS5_IJNSA_ILi128EEESE_NSA_ILi32EEEEEENS_12float_e5m2_tENS5_IJlSB_lEEESH_SI_NS4_8TiledMMAINS4_8MMA_AtomIJNS4_10MMA_TraitsINS4_19SM100_MMA_F8F6F4_SSEJSH_SH_fSE_SE_NS4_17integral_constantINS4_4UMMA5MajorELSP_0EEESQ_NSN_INSO_7ScaleInELSR_0EEESS_EEEEEENS4_6LayoutISC_NS5_IJNSA_ILi0EEESW_SW_EEEEENS5_IJNS4_10UnderscoreESZ_SZ_EEEEENS4_13SM90_TMA_LOADENS4_14ComposedLayoutINS4_7SwizzleILi1ELi4ELi3EEENS4_18smem_ptr_flag_bitsILi8EEENSV_INS5_IJNSA_ILi8EEESF_EEENS5_IJSF_SB_EEEEEEEvNS4_8identityES12_S1C_vS1D_EENS_8epilogue10collective18CollectiveEpilogueINS1F_23Sm100TmaWarpSpecializedILi2ELi2ELi64ELb0ELb0EEEJSG_NS5_IJNSV_ISE_SB_EENSV_INSA_ILi64EEESB_EEEEESH_SI_SH_SI_NS1F_6fusion15FusionCallbacksIS1J_NS1O_17LinearCombinationISH_fSH_fLNS_15FloatRoundStyleE2EEESG_S1N_JEEENS4_5SM1004TMEM4LOAD26SM100_TMEM_LOAD_32dp32b64xES12_NS13_INS14_ILi2ELi4ELi3EEES17_NSV_INS5_IJS18_S1L_EEENS5_IJS1L_SB_EEEEEEENS4_39AutoVectorizingCopyWithAssumedAlignmentILi128EEENS4_14SM90_TMA_STOREES22_S24_S24_EEEvvEEEEvNT_6ParamsE --------------------------
	.section	.nv.shared._ZN7cutlass13device_kernelINS_4gemm6kernel13GemmUniversalIN4cute5tupleIJiiiiEEENS1_10collective13CollectiveMmaINS1_35MainloopSm100TmaUmmaWarpSpecializedILi5ELi2ELi4ENS5_IJNS4_1CILi1EEESB_SB_EEEEENS5_IJNSA_ILi128EEESE_NSA_ILi32EEEEEENS_12float_e5m2_tENS5_IJlSB_lEEESH_SI_NS4_8TiledMMAINS4_8MMA_AtomIJNS4_10MMA_TraitsINS4_19SM100_MMA_F8F6F4_SSEJSH_SH_fSE_SE_NS4_17integral_constantINS4_4UMMA5MajorELSP_0EEESQ_NSN_INSO_7ScaleInELSR_0EEESS_EEEEEENS4_6LayoutISC_NS5_IJNSA_ILi0EEESW_SW_EEEEENS5_IJNS4_10UnderscoreESZ_SZ_EEEEENS4_13SM90_TMA_LOADENS4_14ComposedLayoutINS4_7SwizzleILi1ELi4ELi3EEENS4_18smem_ptr_flag_bitsILi8EEENSV_INS5_IJNSA_ILi8EEESF_EEENS5_IJSF_SB_EEEEEEEvNS4_8identityES12_S1C_vS1D_EENS_8epilogue10collective18CollectiveEpilogueINS1F_23Sm100TmaWarpSpecializedILi2ELi2ELi64ELb0ELb0EEEJSG_NS5_IJNSV_ISE_SB_EENSV_INSA_ILi64EEESB_EEEEESH_SI_SH_SI_NS1F_6fusion15FusionCallbacksIS1J_NS1O_17LinearCombinationISH_fSH_fLNS_15FloatRoundStyleE2EEESG_S1N_JEEENS4_5SM1004TMEM4LOAD26SM100_TMEM_LOAD_32dp32b64xES12_NS13_INS14_ILi2ELi4ELi3EEES17_NSV_INS5_IJS18_S1L_EEENS5_IJS1L_SB_EEEEEEENS4_39AutoVectorizingCopyWithAssumedAlignmentILi128EEENS4_14SM90_TMA_STOREES22_S24_S24_EEEvvEEEEvNT_6ParamsE,"aw",@nobits
	.sectionflags	@""
	.align	16
	.zero		1024


//--------------------- .nv.shared.reserved.0     --------------------------
	.section	.nv.shared.reserved.0,"aw",@nobits
	.weak		__nv_reservedSMEM_offset_0_alias
	.size		__nv_reservedSMEM_offset_0_alias, 0, 64
	.other		__nv_reservedSMEM_offset_0_alias,@"STO_CUDA_RESERVED_SHARED STV_DEFAULT"
__nv_reservedSMEM_offset_0_alias:
	.zero		0
.nv.shared.reserved.0:
	.zero		64
	.weak		__nv_reservedSMEM_tcgen05_partition
	.type		__nv_reservedSMEM_tcgen05_partition,@object
	.size		__nv_reservedSMEM_tcgen05_partition,(.L_0 - __nv_reservedSMEM_tcgen05_partition)
__nv_reservedSMEM_tcgen05_partition:
	.zero		32
.L_0:


//--------------------- .nv.global                --------------------------
	.section	.nv.global,"aw",@nobits
.nv.global:
	.type		_ZN39_INTERNAL_f95d2ef9_4_k_cu_8fcf3858_85224cute1_E,@object
	.size		_ZN39_INTERNAL_f95d2ef9_4_k_cu_8fcf3858_85224cute1_E,(_ZN39_INTERNAL_f95d2ef9_4_k_cu_8fcf3858_85224cuda3std3__45__cpo6cbeginE - _ZN39_INTERNAL_f95d2ef9_4_k_cu_8fcf3858_85224cute1_E)
_ZN39_INTERNAL_f95d2ef9_4_k_cu_8fcf3858_85224cute1_E:
	.zero		1
	.type		_ZN39_INTERNAL_f95d2ef9_4_k_cu_8fcf3858_85224cuda3std3__45__cpo6cbeginE,@object
	.size		_ZN39_INTERNAL_f95d2ef9_4_k_cu_8fcf3858_85224cuda3std3__45__cpo6cbeginE,(_ZN39_INTERNAL_f95d2ef9_4_k_cu_8fcf3858_85224cuda3std3__48in_placeE - _ZN39_INTERNAL_f95d2ef9_4_k_cu_8fcf3858_85224cuda3std3__45__cpo6cbeginE)
_ZN39_INTERNAL_f95d2ef9_4_k_cu_8fcf3858_85224cuda3std3__45__cpo6cbeginE:
	.zero		1
	.type		_ZN39_INTERNAL_f95d2ef9_4_k_cu_8fcf3858_85224cuda3std3__48in_placeE,@object
	.size		_ZN39_INTERNAL_f95d2ef9_4_k_cu_8fcf3858_85224cuda3std3__48in_placeE,(_ZN39_INTERNAL_f95d2ef9_4_k_cu_8fcf3858_85224cuda3std6ranges3__45__cpo9iter_moveE - _ZN39_INTERNAL_f95d2ef9_4_k_cu_8fcf3858_85224cuda3std3__48in_placeE)
_ZN39_INTERNAL_f95d2ef9_4_k_cu_8fcf3858_85224cuda3std3__48in_placeE:
	.zero		1
	.type		_ZN39_INTERNAL_f95d2ef9_4_k_cu_8fcf3858_85224cuda3std6ranges3__45__cpo9iter_moveE,@object
	.size		_ZN39_INTERNAL_f95d2ef9_4_k_cu_8fcf3858_85224cuda3std6ranges3__45__cpo9iter_moveE,(_ZN39_INTERNAL_f95d2ef9_4_k_cu_8fcf3858_85224cuda3std3__45__cpo5beginE - _ZN39_INTERNAL_f95d2ef9_4_k_cu_8fcf3858_85224cuda3std6ranges3__45__cpo9iter_moveE)
_ZN39_INTERNAL_f95d2ef9_4_k_cu_8fcf3858_85224cuda3std6ranges3__45__cpo9iter_moveE:
	.zero		1
	.type		_ZN39_INTERNAL_f95d2ef9_4_k_cu_8fcf3858_85224cuda3std3__45__cpo5beginE,@object
	.size		_ZN39_INTERNAL_f95d2ef9_4_k_cu_8fcf3858_85224cuda3std3__45__cpo5beginE,(_ZN39_INTERNAL_f95d2ef9_4_k_cu_8fcf3858_85224cuda3std3__441_GLOBAL__N__f95d2ef9_4_k_cu_8fcf3858_85226ignoreE - _ZN39_INTERNAL_f95d2ef9_4_k_cu_8fcf3858_85224cuda3std3__45__cpo5beginE)
_ZN39_INTERNAL_f95d2ef9_4_k_cu_8fcf3858_85224cuda3std3__45__cpo5beginE:
	.zero		1
	.type		_ZN39_INTERNAL_f95d2ef9_4_k_cu_8fcf3858_85224cuda3std3__441_GLOBAL__N__f95d2ef9_4_k_cu_8fcf3858_85226ignoreE,@object
	.size		_ZN39_INTERNAL_f95d2ef9_4_k_cu_8fcf3858_85224cuda3std3__441_GLOBAL__N__f95d2ef9_4_k_cu_8fcf3858_85226ignoreE,(_ZN39_INTERNAL_f95d2ef9_4_k_cu_8fcf3858_85224cute7productE - _ZN39_INTERNAL_f95d2ef9_4_k_cu_8fcf3858_85224cuda3std3__441_GLOBAL__N__f95d2ef9_4_k_cu_8fcf3858_85226ignoreE)
_ZN39_INTERNAL_f95d2ef9_4_k_cu_8fcf3858_85224cuda3std3__441_GLOBAL__N__f95d2ef9_4_k_cu_8fcf3858_85226ignoreE:
	.zero		1
	.type		_ZN39_INTERNAL_f95d2ef9_4_k_cu_8fcf3858_85224cute7productE,@object
	.size		_ZN39_INTERNAL_f95d2ef9_4_k_cu_8fcf3858_85224cute7productE,(_ZN39_INTERNAL_f95d2ef9_4_k_cu_8fcf3858_85224cuda3std3__45__cpo3endE - _ZN39_INTERNAL_f95d2ef9_4_k_cu_8fcf3858_85224cute7productE)
_ZN39_INTERNAL_f95d2ef9_4_k_cu_8fcf3858_85224cute7productE:
	.zero		1
	.type		_ZN39_INTERNAL_f95d2ef9_4_k_cu_8fcf3858_85224cuda3std3__45__cpo3endE,@object
	.size		_ZN39_INTERNAL_f95d2ef9_4_k_cu_8fcf3858_85224cuda3std3__45__cpo3endE,(_ZN39_INTERNAL_f95d2ef9_4_k_cu_8fcf3858_85224cuda3std3__419piecewise_constructE - _ZN39_INTERNAL_f95d2ef9_4_k_cu_8fcf3858_85224cuda3std3__45__cpo3endE)
_ZN39_INTERNAL_f95d2ef9_4_k_cu_8fcf3858_85224cuda3std3__45__cpo3endE:
	.zero		1
	.type		_ZN39_INTERNAL_f95d2ef9_4_k_cu_8fcf3858_85224cuda3std3__419piecewise_constructE,@object
	.size		_ZN39_INTERNAL_f95d2ef9_4_k_cu_8fcf3858_85224cuda3std3__419piecewise_constructE,(_ZN39_INTERNAL_f95d2ef9_4_k_cu_8fcf3858_85224cuda3std3__45__cpo4cendE - _ZN39_INTERNAL_f95d2ef9_4_k_cu_8fcf3858_85224cuda3std3__419piecewise_constructE)
_ZN39_INTERNAL_f95d2ef9_4_k_cu_8fcf3858_85224cuda3std3__419piecewise_constructE:
	.zero		1
	.type		_ZN39_INTERNAL_f95d2ef9_4_k_cu_8fcf3858_85224cuda3std3__45__cpo4cendE,@object
	.size		_ZN39_INTERNAL_f95d2ef9_4_k_cu_8fcf3858_85224cuda3std3__45__cpo4cendE,(_ZN39_INTERNAL_f95d2ef9_4_k_cu_8fcf3858_85224cuda3std6ranges3__45__cpo4swapE - _ZN39_INTERNAL_f95d2ef9_4_k_cu_8fcf3858_85224cuda3std3__45__cpo4cendE)
_ZN39_INTERNAL_f95d2ef9_4_k_cu_8fcf3858_85224cuda3std3__45__cpo4cendE:
	.zero		1
	.type		_ZN39_INTERNAL_f95d2ef9_4_k_cu_8fcf3858_85224cuda3std6ranges3__45__cpo4swapE,@object
	.size		_ZN39_INTERNAL_f95d2ef9_4_k_cu_8fcf3858_85224cuda3std6ranges3__45__cpo4swapE,(.L_10 - _ZN39_INTERNAL_f95d2ef9_4_k_cu_8fcf3858_85224cuda3std6ranges3__45__cpo4swapE)
_ZN39_INTERNAL_f95d2ef9_4_k_cu_8fcf3858_85224cuda3std6ranges3__45__cpo4swapE:
	.zero		1
.L_10:


//--------------------- .nv.constant0._ZN7cutlass13device_kernelINS_4gemm6kernel13GemmUniversalIN4cute5tupleIJiiiiEEENS1_10collective13CollectiveMmaINS1_35MainloopSm100TmaUmmaWarpSpecializedILi5ELi2ELi4ENS5_IJNS4_1CILi1EEESB_SB_EEEEENS5_IJNSA_ILi128EEESE_NSA_ILi32EEEEEENS_12float_e5m2_tENS5_IJlSB_lEEESH_SI_NS4_8TiledMMAINS4_8MMA_AtomIJNS4_10MMA_TraitsINS4_19SM100_MMA_F8F6F4_SSEJSH_SH_fSE_SE_NS4_17integral_constantINS4_4UMMA5MajorELSP_0EEESQ_NSN_INSO_7ScaleInELSR_0EEESS_EEEEEENS4_6LayoutISC_NS5_IJNSA_ILi0EEESW_SW_EEEEENS5_IJNS4_10UnderscoreESZ_SZ_EEEEENS4_13SM90_TMA_LOADENS4_14ComposedLayoutINS4_7SwizzleILi1ELi4ELi3EEENS4_18smem_ptr_flag_bitsILi8EEENSV_INS5_IJNSA_ILi8EEESF_EEENS5_IJSF_SB_EEEEEEEvNS4_8identityES12_S1C_vS1D_EENS_8epilogue10collective18CollectiveEpilogueINS1F_23Sm100TmaWarpSpecializedILi2ELi2ELi64ELb0ELb0EEEJSG_NS5_IJNSV_ISE_SB_EENSV_INSA_ILi64EEESB_EEEEESH_SI_SH_SI_NS1F_6fusion15FusionCallbacksIS1J_NS1O_17LinearCombinationISH_fSH_fLNS_15FloatRoundStyleE2EEESG_S1N_JEEENS4_5SM1004TMEM4LOAD26SM100_TMEM_LOAD_32dp32b64xES12_NS13_INS14_ILi2ELi4ELi3EEES17_NSV_INS5_IJS18_S1L_EEENS5_IJS1L_SB_EEEEEEENS4_39AutoVectorizingCopyWithAssumedAlignmentILi128EEENS4_14SM90_TMA_STOREES22_S24_S24_EEEvvEEEEvNT_6ParamsE --------------------------
	.section	.nv.constant0._ZN7cutlass13device_kernelINS_4gemm6kernel13GemmUniversalIN4cute5tupleIJiiiiEEENS1_10collective13CollectiveMmaINS1_35MainloopSm100TmaUmmaWarpSpecializedILi5ELi2ELi4ENS5_IJNS4_1CILi1EEESB_SB_EEEEENS5_IJNSA_ILi128EEESE_NSA_ILi32EEEEEENS_12float_e5m2_tENS5_IJlSB_lEEESH_SI_NS4_8TiledMMAINS4_8MMA_AtomIJNS4_10MMA_TraitsINS4_19SM100_MMA_F8F6F4_SSEJSH_SH_fSE_SE_NS4_17integral_constantINS4_4UMMA5MajorELSP_0EEESQ_NSN_INSO_7ScaleInELSR_0EEESS_EEEEEENS4_6LayoutISC_NS5_IJNSA_ILi0EEESW_SW_EEEEENS5_IJNS4_10UnderscoreESZ_SZ_EEEEENS4_13SM90_TMA_LOADENS4_14ComposedLayoutINS4_7SwizzleILi1ELi4ELi3EEENS4_18smem_ptr_flag_bitsILi8EEENSV_INS5_IJNSA_ILi8EEESF_EEENS5_IJSF_SB_EEEEEEEvNS4_8identityES12_S1C_vS1D_EENS_8epilogue10collective18CollectiveEpilogueINS1F_23Sm100TmaWarpSpecializedILi2ELi2ELi64ELb0ELb0EEEJSG_NS5_IJNSV_ISE_SB_EENSV_INSA_ILi64EEESB_EEEEESH_SI_SH_SI_NS1F_6fusion15FusionCallbacksIS1J_NS1O_17LinearCombinationISH_fSH_fLNS_15FloatRoundStyleE2EEESG_S1N_JEEENS4_5SM1004TMEM4LOAD26SM100_TMEM_LOAD_32dp32b64xES12_NS13_INS14_ILi2ELi4ELi3EEES17_NSV_INS5_IJS18_S1L_EEENS5_IJS1L_SB_EEEEEEENS4_39AutoVectorizingCopyWithAssumedAlignmentILi128EEENS4_14SM90_TMA_STOREES22_S24_S24_EEEvvEEEEvNT_6ParamsE,"a",@progbits
	.sectionflags	@""
	.align	4
.nv.constant0._ZN7cutlass13device_kernelINS_4gemm6kernel13GemmUniversalIN4cute5tupleIJiiiiEEENS1_10collective13CollectiveMmaINS1_35MainloopSm100TmaUmmaWarpSpecializedILi5ELi2ELi4ENS5_IJNS4_1CILi1EEESB_SB_EEEEENS5_IJNSA_ILi128EEESE_NSA_ILi32EEEEEENS_12float_e5m2_tENS5_IJlSB_lEEESH_SI_NS4_8TiledMMAINS4_8MMA_AtomIJNS4_10MMA_TraitsINS4_19SM100_MMA_F8F6F4_SSEJSH_SH_fSE_SE_NS4_17integral_constantINS4_4UMMA5MajorELSP_0EEESQ_NSN_INSO_7ScaleInELSR_0EEESS_EEEEEENS4_6LayoutISC_NS5_IJNSA_ILi0EEESW_SW_EEEEENS5_IJNS4_10UnderscoreESZ_SZ_EEEEENS4_13SM90_TMA_LOADENS4_14ComposedLayoutINS4_7SwizzleILi1ELi4ELi3EEENS4_18smem_ptr_flag_bitsILi8EEENSV_INS5_IJNSA_ILi8EEESF_EEENS5_IJSF_SB_EEEEEEEvNS4_8identityES12_S1C_vS1D_EENS_8epilogue10collective18CollectiveEpilogueINS1F_23Sm100TmaWarpSpecializedILi2ELi2ELi64ELb0ELb0EEEJSG_NS5_IJNSV_ISE_SB_EENSV_INSA_ILi64EEESB_EEEEESH_SI_SH_SI_NS1F_6fusion15FusionCallbacksIS1J_NS1O_17LinearCombinationISH_fSH_fLNS_15FloatRoundStyleE2EEESG_S1N_JEEENS4_5SM1004TMEM4LOAD26SM100_TMEM_LOAD_32dp32b64xES12_NS13_INS14_ILi2ELi4ELi3EEES17_NSV_INS5_IJS18_S1L_EEENS5_IJS1L_SB_EEEEEEENS4_39AutoVectorizingCopyWithAssumedAlignmentILi128EEENS4_14SM90_TMA_STOREES22_S24_S24_EEEvvEEEEvNT_6ParamsE:
	.zero		2944


//--------------------- SYMBOLS --------------------------

	.type		.nv.reservedSmem.offset0,@object
	.size		.nv.reservedSmem.offset0,0x4
	.type		.nv.reservedSmem.cap,@object
	.size		.nv.reservedSmem.cap,0x4
	.type		__assertfail,@function
